//
// Generated by NVIDIA NVVM Compiler
//
// Compiler Build ID: CL-36424714
// Cuda compilation tools, release 13.0, V13.0.88
// Based on NVVM 20.0.0
//

.version 9.0
.target sm_100
.address_size 64

	// .globl	_Z9eriKerneliidddPdS_PA3_dS_S_S_
.func  (.param .b64 func_retval0) __internal_accurate_pow
(
	.param .b64 __internal_accurate_pow_param_0,
	.param .b64 __internal_accurate_pow_param_1
)
;
.const .align 8 .u64 d_xpnt;
.const .align 8 .u64 d_coef;
.global .align 8 .u64 d_geom;
.global .align 8 .u64 d_schwarz;
.global .align 8 .u64 d_dens;
.global .align 8 .u64 d_fock;

.visible .entry _Z9eriKerneliidddPdS_PA3_dS_S_S_(
	.param .u32 _Z9eriKerneliidddPdS_PA3_dS_S_S__param_0,
	.param .u32 _Z9eriKerneliidddPdS_PA3_dS_S_S__param_1,
	.param .f64 _Z9eriKerneliidddPdS_PA3_dS_S_S__param_2,
	.param .f64 _Z9eriKerneliidddPdS_PA3_dS_S_S__param_3,
	.param .f64 _Z9eriKerneliidddPdS_PA3_dS_S_S__param_4,
	.param .u64 .ptr .align 1 _Z9eriKerneliidddPdS_PA3_dS_S_S__param_5,
	.param .u64 .ptr .align 1 _Z9eriKerneliidddPdS_PA3_dS_S_S__param_6,
	.param .u64 .ptr .align 1 _Z9eriKerneliidddPdS_PA3_dS_S_S__param_7,
	.param .u64 .ptr .align 1 _Z9eriKerneliidddPdS_PA3_dS_S_S__param_8,
	.param .u64 .ptr .align 1 _Z9eriKerneliidddPdS_PA3_dS_S_S__param_9,
	.param .u64 .ptr .align 1 _Z9eriKerneliidddPdS_PA3_dS_S_S__param_10
)
{
	.reg .pred 	%p<139>;
	.reg .b32 	%r<262>;
	.reg .b32 	%f<9>;
	.reg .b64 	%rd<85>;
	.reg .b64 	%fd<460>;

	ld.param.s32 	%rd14, [_Z9eriKerneliidddPdS_PA3_dS_S_S__param_0];
	ld.param.u64 	%rd11, [_Z9eriKerneliidddPdS_PA3_dS_S_S__param_8];
	mov.u32 	%r47, %ctaid.x;
	mov.u32 	%r48, %ntid.x;
	mov.u32 	%r49, %tid.x;
	mad.lo.s32 	%r1, %r47, %r48, %r49;
	add.s32 	%r50, %r1, 1;
	cvt.u64.u32 	%rd1, %r50;
	setp.gt.u64 	%p3, %rd1, %rd14;
	@%p3 bra 	$L__BB0_66;
	cvt.u32.u64 	%r51, %rd1;
	cvt.rn.f64.u32 	%fd96, %r51;
	add.f64 	%fd97, %fd96, %fd96;
	sqrt.rn.f64 	%fd98, %fd97;
	cvt.rzi.s32.f64 	%r255, %fd98;
$L__BB0_2:
	mov.u32 	%r3, %r255;
	mul.lo.s32 	%r4, %r3, %r3;
	add.s32 	%r52, %r4, %r3;
	shr.u32 	%r53, %r52, 31;
	add.s32 	%r54, %r52, %r53;
	shr.s32 	%r55, %r54, 1;
	cvt.s64.s32 	%rd15, %r55;
	setp.lt.u64 	%p4, %rd15, %rd1;
	add.s32 	%r255, %r3, 1;
	@%p4 bra 	$L__BB0_2;
	ld.param.u32 	%r252, [_Z9eriKerneliidddPdS_PA3_dS_S_S__param_1];
	add.s32 	%r6, %r3, -1;
	sub.s32 	%r57, %r4, %r3;
	shr.u32 	%r58, %r57, 31;
	add.s32 	%r59, %r57, %r58;
	shr.s32 	%r60, %r59, 1;
	neg.s32 	%r7, %r60;
	sub.s32 	%r8, %r51, %r60;
	mad.lo.s32 	%r61, %r252, %r252, %r252;
	shr.u32 	%r62, %r61, 31;
	add.s32 	%r63, %r61, %r62;
	shr.s32 	%r64, %r63, 1;
	max.s32 	%r65, %r3, %r8;
	setp.gt.s32 	%p5, %r65, %r64;
	@%p5 bra 	$L__BB0_66;
	ld.param.f64 	%fd439, [_Z9eriKerneliidddPdS_PA3_dS_S_S__param_2];
	cvta.to.global.u64 	%rd16, %rd11;
	mul.wide.s32 	%rd17, %r6, 8;
	add.s64 	%rd18, %rd16, %rd17;
	ld.global.f64 	%fd99, [%rd18];
	add.s32 	%r66, %r7, %r1;
	mul.wide.s32 	%rd19, %r66, 8;
	add.s64 	%rd20, %rd16, %rd19;
	ld.global.f64 	%fd100, [%rd20];
	mul.f64 	%fd101, %fd99, %fd100;
	setp.leu.f64 	%p6, %fd101, %fd439;
	@%p6 bra 	$L__BB0_66;
	cvt.rn.f64.s32 	%fd102, %r3;
	add.f64 	%fd103, %fd102, %fd102;
	sqrt.rn.f64 	%fd104, %fd103;
	cvt.rzi.s32.f64 	%r256, %fd104;
$L__BB0_6:
	mov.u32 	%r10, %r256;
	mul.lo.s32 	%r11, %r10, %r10;
	add.s32 	%r67, %r11, %r10;
	shr.u32 	%r68, %r67, 31;
	add.s32 	%r69, %r67, %r68;
	shr.s32 	%r70, %r69, 1;
	setp.lt.s32 	%p7, %r70, %r3;
	add.s32 	%r256, %r10, 1;
	@%p7 bra 	$L__BB0_6;
	sub.s32 	%r71, %r11, %r10;
	shr.u32 	%r72, %r71, 31;
	add.s32 	%r73, %r71, %r72;
	shr.s32 	%r74, %r73, 1;
	neg.s32 	%r13, %r74;
	sub.s32 	%r14, %r3, %r74;
	cvt.rn.f64.s32 	%fd105, %r8;
	add.f64 	%fd106, %fd105, %fd105;
	sqrt.rn.f64 	%fd107, %fd106;
	cvt.rzi.s32.f64 	%r257, %fd107;
$L__BB0_8:
	mov.u32 	%r16, %r257;
	mul.lo.s32 	%r17, %r16, %r16;
	add.s32 	%r75, %r17, %r16;
	shr.u32 	%r76, %r75, 31;
	add.s32 	%r77, %r75, %r76;
	shr.s32 	%r78, %r77, 1;
	setp.lt.s32 	%p8, %r78, %r8;
	add.s32 	%r257, %r16, 1;
	@%p8 bra 	$L__BB0_8;
	ld.param.u32 	%r253, [_Z9eriKerneliidddPdS_PA3_dS_S_S__param_1];
	sub.s32 	%r79, %r17, %r16;
	shr.u32 	%r80, %r79, 31;
	add.s32 	%r81, %r79, %r80;
	shr.s32 	%r82, %r81, 1;
	sub.s32 	%r19, %r8, %r82;
	max.s32 	%r83, %r10, %r14;
	max.s32 	%r84, %r83, %r16;
	max.s32 	%r85, %r84, %r19;
	setp.gt.s32 	%p9, %r85, %r253;
	@%p9 bra 	$L__BB0_66;
	ld.param.u64 	%rd79, [_Z9eriKerneliidddPdS_PA3_dS_S_S__param_7];
	cvta.to.global.u64 	%rd21, %rd79;
	add.s32 	%r87, %r10, -1;
	mul.wide.s32 	%rd22, %r87, 24;
	add.s64 	%rd23, %rd21, %rd22;
	ld.global.f64 	%fd1, [%rd23];
	add.s32 	%r20, %r6, %r13;
	mul.wide.s32 	%rd24, %r14, 24;
	add.s64 	%rd25, %rd21, %rd24;
	ld.global.f64 	%fd2, [%rd25+-24];
	sub.f64 	%fd109, %fd1, %fd2;
	{
	.reg .b32 %temp; 
	mov.b64 	{%temp, %r88}, %fd109;
	}
	mov.f64 	%fd110, 0d4000000000000000;
	{
	.reg .b32 %temp; 
	mov.b64 	{%temp, %r21}, %fd110;
	}
	and.b32  	%r89, %r21, 2146435072;
	setp.eq.s32 	%p10, %r89, 1062207488;
	abs.f64 	%fd111, %fd109;
	{ // callseq 0, 0
	.param .b64 param0;
	st.param.f64 	[param0], %fd111;
	.param .b64 param1;
	st.param.f64 	[param1], 0d4000000000000000;
	.param .b64 retval0;
	call.uni (retval0), 
	__internal_accurate_pow, 
	(
	param0, 
	param1
	);
	ld.param.f64 	%fd112, [retval0];
	} // callseq 0
	setp.lt.s32 	%p12, %r88, 0;
	neg.f64 	%fd114, %fd112;
	selp.f64 	%fd115, %fd114, %fd112, %p10;
	selp.f64 	%fd116, %fd115, %fd112, %p12;
	setp.eq.f64 	%p13, %fd109, 0d0000000000000000;
	selp.b32 	%r90, %r88, 0, %p10;
	setp.lt.s32 	%p14, %r21, 0;
	or.b32  	%r91, %r90, 2146435072;
	selp.b32 	%r92, %r91, %r90, %p14;
	mov.b32 	%r258, 0;
	mov.b64 	%fd117, {%r258, %r92};
	add.f64 	%fd118, %fd109, 0d4000000000000000;
	{
	.reg .b32 %temp; 
	mov.b64 	{%temp, %r93}, %fd118;
	}
	and.b32  	%r94, %r93, 2146435072;
	setp.eq.s32 	%p15, %r94, 2146435072;
	setp.nan.f64 	%p16, %fd109, %fd109;
	setp.neu.f64 	%p17, %fd111, 0d7FF0000000000000;
	selp.b32 	%r95, 0, 2146435072, %p14;
	and.b32  	%r96, %r21, 2147483647;
	setp.ne.s32 	%p18, %r96, 1071644672;
	and.pred  	%p19, %p10, %p18;
	or.b32  	%r97, %r95, -2147483648;
	selp.b32 	%r98, %r97, %r95, %p19;
	selp.b32 	%r99, %r98, %r95, %p12;
	mov.b64 	%fd119, {%r258, %r99};
	add.rn.f64 	%fd120, %fd109, %fd110;
	setp.eq.f64 	%p21, %fd109, 0d3FF0000000000000;
	ld.global.f64 	%fd3, [%rd23+8];
	ld.global.f64 	%fd4, [%rd25+-16];
	sub.f64 	%fd121, %fd3, %fd4;
	{
	.reg .b32 %temp; 
	mov.b64 	{%temp, %r100}, %fd121;
	}
	abs.f64 	%fd122, %fd121;
	{ // callseq 1, 0
	.param .b64 param0;
	st.param.f64 	[param0], %fd122;
	.param .b64 param1;
	st.param.f64 	[param1], 0d4000000000000000;
	.param .b64 retval0;
	call.uni (retval0), 
	__internal_accurate_pow, 
	(
	param0, 
	param1
	);
	ld.param.f64 	%fd123, [retval0];
	} // callseq 1
	setp.lt.s32 	%p22, %r100, 0;
	neg.f64 	%fd125, %fd123;
	selp.f64 	%fd126, %fd125, %fd123, %p10;
	selp.f64 	%fd127, %fd126, %fd123, %p22;
	setp.eq.f64 	%p23, %fd121, 0d0000000000000000;
	selp.b32 	%r101, %r100, 0, %p10;
	or.b32  	%r102, %r101, 2146435072;
	selp.b32 	%r103, %r102, %r101, %p14;
	mov.b64 	%fd128, {%r258, %r103};
	add.f64 	%fd129, %fd121, 0d4000000000000000;
	{
	.reg .b32 %temp; 
	mov.b64 	{%temp, %r104}, %fd129;
	}
	and.b32  	%r105, %r104, 2146435072;
	setp.eq.s32 	%p24, %r105, 2146435072;
	setp.nan.f64 	%p25, %fd121, %fd121;
	setp.neu.f64 	%p26, %fd122, 0d7FF0000000000000;
	selp.b32 	%r106, %r98, %r95, %p22;
	mov.b64 	%fd130, {%r258, %r106};
	add.rn.f64 	%fd131, %fd121, %fd110;
	setp.eq.f64 	%p27, %fd121, 0d3FF0000000000000;
	ld.global.f64 	%fd5, [%rd23+16];
	ld.global.f64 	%fd6, [%rd25+-8];
	sub.f64 	%fd132, %fd5, %fd6;
	{
	.reg .b32 %temp; 
	mov.b64 	{%temp, %r107}, %fd132;
	}
	abs.f64 	%fd133, %fd132;
	{ // callseq 2, 0
	.param .b64 param0;
	st.param.f64 	[param0], %fd133;
	.param .b64 param1;
	st.param.f64 	[param1], 0d4000000000000000;
	.param .b64 retval0;
	call.uni (retval0), 
	__internal_accurate_pow, 
	(
	param0, 
	param1
	);
	ld.param.f64 	%fd134, [retval0];
	} // callseq 2
	setp.lt.s32 	%p28, %r107, 0;
	neg.f64 	%fd136, %fd134;
	selp.f64 	%fd137, %fd136, %fd134, %p10;
	selp.f64 	%fd138, %fd137, %fd134, %p28;
	setp.eq.f64 	%p29, %fd132, 0d0000000000000000;
	selp.b32 	%r108, %r107, 0, %p10;
	or.b32  	%r109, %r108, 2146435072;
	selp.b32 	%r110, %r109, %r108, %p14;
	mov.b64 	%fd139, {%r258, %r110};
	add.f64 	%fd140, %fd132, 0d4000000000000000;
	{
	.reg .b32 %temp; 
	mov.b64 	{%temp, %r111}, %fd140;
	}
	and.b32  	%r112, %r111, 2146435072;
	setp.eq.s32 	%p30, %r112, 2146435072;
	setp.nan.f64 	%p31, %fd132, %fd132;
	setp.neu.f64 	%p32, %fd133, 0d7FF0000000000000;
	selp.b32 	%r113, %r98, %r95, %p28;
	mov.b64 	%fd141, {%r258, %r113};
	add.rn.f64 	%fd142, %fd132, %fd110;
	setp.eq.f64 	%p33, %fd132, 0d3FF0000000000000;
	mov.f64 	%fd143, 0d3FF8000000000000;
	{
	.reg .b32 %temp; 
	mov.b64 	{%temp, %r22}, %fd143;
	}
	mov.f64 	%fd144, 0d400921FB54442D18;
	{
	.reg .b32 %temp; 
	mov.b64 	{%temp, %r23}, %fd144;
	}
	mov.f64 	%fd145, 0dBFE0000000000000;
	{
	.reg .b32 %temp; 
	mov.b64 	{%temp, %r114}, %fd145;
	}
	and.b32  	%r115, %r114, 2146435072;
	setp.eq.s32 	%p34, %r115, 1071644672;
	setp.lt.s32 	%p35, %r114, 0;
	shr.s32 	%r116, %r114, 31;
	and.b32  	%r117, %r116, 2146435072;
	mov.b64 	%fd7, {%r258, %r117};
	selp.b32 	%r24, 0, 2146435072, %p35;
	and.b32  	%r118, %r114, 2147483647;
	setp.ne.s32 	%p36, %r118, 1071644672;
	and.pred  	%p1, %p34, %p36;
	selp.f64 	%fd146, %fd117, %fd116, %p13;
	selp.f64 	%fd147, %fd120, %fd146, %p16;
	selp.f64 	%fd148, %fd147, %fd119, %p17;
	selp.f64 	%fd149, %fd148, %fd146, %p15;
	selp.f64 	%fd150, 0d3FF0000000000000, %fd149, %p21;
	selp.f64 	%fd151, %fd128, %fd127, %p23;
	selp.f64 	%fd152, %fd131, %fd151, %p25;
	selp.f64 	%fd153, %fd152, %fd130, %p26;
	selp.f64 	%fd154, %fd153, %fd151, %p24;
	selp.f64 	%fd155, 0d3FF0000000000000, %fd154, %p27;
	add.f64 	%fd156, %fd150, %fd155;
	selp.f64 	%fd157, %fd139, %fd138, %p29;
	selp.f64 	%fd158, %fd142, %fd157, %p31;
	selp.f64 	%fd159, %fd158, %fd141, %p32;
	selp.f64 	%fd160, %fd159, %fd157, %p30;
	selp.f64 	%fd161, 0d3FF0000000000000, %fd160, %p33;
	add.f64 	%fd8, %fd156, %fd161;
	mov.f64 	%fd458, 0d0000000000000000;
	mul.wide.s32 	%rd39, %r19, 24;
$L__BB0_11:
	ld.param.u64 	%rd76, [_Z9eriKerneliidddPdS_PA3_dS_S_S__param_6];
	ld.param.u64 	%rd73, [_Z9eriKerneliidddPdS_PA3_dS_S_S__param_5];
	cvta.to.global.u64 	%rd26, %rd73;
	mul.wide.u32 	%rd27, %r258, 8;
	add.s64 	%rd28, %rd26, %rd27;
	ld.global.f64 	%fd10, [%rd28];
	cvta.to.global.u64 	%rd29, %rd76;
	add.s64 	%rd30, %rd29, %rd27;
	ld.global.f64 	%fd11, [%rd30];
	neg.f64 	%fd12, %fd10;
	mov.b32 	%r259, 0;
$L__BB0_12:
	ld.param.u64 	%rd77, [_Z9eriKerneliidddPdS_PA3_dS_S_S__param_6];
	ld.param.u64 	%rd74, [_Z9eriKerneliidddPdS_PA3_dS_S_S__param_5];
	cvta.to.global.u64 	%rd31, %rd74;
	mul.wide.u32 	%rd32, %r259, 8;
	add.s64 	%rd33, %rd31, %rd32;
	ld.global.f64 	%fd14, [%rd33];
	add.f64 	%fd15, %fd10, %fd14;
	rcp.rn.f64 	%fd16, %fd15;
	cvta.to.global.u64 	%rd34, %rd77;
	add.s64 	%rd35, %rd34, %rd32;
	ld.global.f64 	%fd17, [%rd35];
	mul.f64 	%fd162, %fd14, %fd12;
	mul.f64 	%fd163, %fd16, %fd162;
	mul.f64 	%fd18, %fd163, %fd8;
	fma.rn.f64 	%fd164, %fd18, 0d3FF71547652B82FE, 0d4338000000000000;
	{
	.reg .b32 %temp; 
	mov.b64 	{%r27, %temp}, %fd164;
	}
	mov.f64 	%fd165, 0dC338000000000000;
	add.rn.f64 	%fd166, %fd164, %fd165;
	fma.rn.f64 	%fd167, %fd166, 0dBFE62E42FEFA39EF, %fd18;
	fma.rn.f64 	%fd168, %fd166, 0dBC7ABC9E3B39803F, %fd167;
	fma.rn.f64 	%fd169, %fd168, 0d3E5ADE1569CE2BDF, 0d3E928AF3FCA213EA;
	fma.rn.f64 	%fd170, %fd169, %fd168, 0d3EC71DEE62401315;
	fma.rn.f64 	%fd171, %fd170, %fd168, 0d3EFA01997C89EB71;
	fma.rn.f64 	%fd172, %fd171, %fd168, 0d3F2A01A014761F65;
	fma.rn.f64 	%fd173, %fd172, %fd168, 0d3F56C16C1852B7AF;
	fma.rn.f64 	%fd174, %fd173, %fd168, 0d3F81111111122322;
	fma.rn.f64 	%fd175, %fd174, %fd168, 0d3FA55555555502A1;
	fma.rn.f64 	%fd176, %fd175, %fd168, 0d3FC5555555555511;
	fma.rn.f64 	%fd177, %fd176, %fd168, 0d3FE000000000000B;
	fma.rn.f64 	%fd178, %fd177, %fd168, 0d3FF0000000000000;
	fma.rn.f64 	%fd179, %fd178, %fd168, 0d3FF0000000000000;
	{
	.reg .b32 %temp; 
	mov.b64 	{%r28, %temp}, %fd179;
	}
	{
	.reg .b32 %temp; 
	mov.b64 	{%temp, %r29}, %fd179;
	}
	shl.b32 	%r120, %r27, 20;
	add.s32 	%r121, %r120, %r29;
	mov.b64 	%fd445, {%r28, %r121};
	{
	.reg .b32 %temp; 
	mov.b64 	{%temp, %r122}, %fd18;
	}
	mov.b32 	%f3, %r122;
	abs.f32 	%f1, %f3;
	setp.lt.f32 	%p37, %f1, 0f4086232B;
	@%p37 bra 	$L__BB0_15;
	setp.lt.f64 	%p38, %fd18, 0d0000000000000000;
	add.f64 	%fd180, %fd18, 0d7FF0000000000000;
	selp.f64 	%fd445, 0d0000000000000000, %fd180, %p38;
	setp.geu.f32 	%p39, %f1, 0f40874800;
	@%p39 bra 	$L__BB0_15;
	shr.u32 	%r123, %r27, 31;
	add.s32 	%r124, %r27, %r123;
	shr.s32 	%r125, %r124, 1;
	shl.b32 	%r126, %r125, 20;
	add.s32 	%r127, %r29, %r126;
	mov.b64 	%fd181, {%r28, %r127};
	sub.s32 	%r128, %r27, %r125;
	shl.b32 	%r129, %r128, 20;
	add.s32 	%r130, %r129, 1072693248;
	mov.b32 	%r131, 0;
	mov.b64 	%fd182, {%r131, %r130};
	mul.f64 	%fd445, %fd182, %fd181;
$L__BB0_15:
	and.b32  	%r30, %r22, 2146435072;
	mul.f64 	%fd183, %fd11, %fd17;
	mul.f64 	%fd23, %fd183, %fd445;
	{
	.reg .b32 %temp; 
	mov.b64 	{%temp, %r31}, %fd16;
	}
	abs.f64 	%fd24, %fd16;
	setp.neu.f64 	%p40, %fd16, 0d0000000000000000;
	@%p40 bra 	$L__BB0_17;
	setp.lt.s32 	%p42, %r22, 0;
	setp.eq.s32 	%p43, %r30, 1073741824;
	selp.b32 	%r132, %r31, 0, %p43;
	or.b32  	%r133, %r132, 2146435072;
	selp.b32 	%r134, %r133, %r132, %p42;
	mov.b32 	%r135, 0;
	mov.b64 	%fd447, {%r135, %r134};
	bra.uni 	$L__BB0_18;
$L__BB0_17:
	setp.lt.s32 	%p41, %r31, 0;
	{ // callseq 3, 0
	.param .b64 param0;
	st.param.f64 	[param0], %fd24;
	.param .b64 param1;
	st.param.f64 	[param1], 0d3FF8000000000000;
	.param .b64 retval0;
	call.uni (retval0), 
	__internal_accurate_pow, 
	(
	param0, 
	param1
	);
	ld.param.f64 	%fd184, [retval0];
	} // callseq 3
	selp.f64 	%fd447, 0dFFF8000000000000, %fd184, %p41;
$L__BB0_18:
	add.f64 	%fd186, %fd16, 0d3FF8000000000000;
	{
	.reg .b32 %temp; 
	mov.b64 	{%temp, %r136}, %fd186;
	}
	and.b32  	%r137, %r136, 2146435072;
	setp.ne.s32 	%p44, %r137, 2146435072;
	@%p44 bra 	$L__BB0_23;
	setp.num.f64 	%p45, %fd16, %fd16;
	@%p45 bra 	$L__BB0_21;
	mov.f64 	%fd187, 0d3FF8000000000000;
	add.rn.f64 	%fd447, %fd16, %fd187;
	bra.uni 	$L__BB0_23;
$L__BB0_21:
	setp.neu.f64 	%p46, %fd24, 0d7FF0000000000000;
	@%p46 bra 	$L__BB0_23;
	setp.lt.s32 	%p47, %r31, 0;
	setp.eq.s32 	%p48, %r30, 1073741824;
	and.b32  	%r139, %r22, 2147483647;
	setp.ne.s32 	%p49, %r139, 1071644672;
	setp.lt.s32 	%p50, %r22, 0;
	selp.b32 	%r140, 0, 2146435072, %p50;
	or.b32  	%r141, %r140, -2147483648;
	selp.b32 	%r142, %r141, %r140, %p49;
	selp.b32 	%r143, %r142, %r140, %p48;
	selp.b32 	%r144, %r143, %r140, %p47;
	mov.b32 	%r145, 0;
	mov.b64 	%fd447, {%r145, %r144};
$L__BB0_23:
	ld.param.f64 	%fd440, [_Z9eriKerneliidddPdS_PA3_dS_S_S__param_2];
	setp.eq.f64 	%p51, %fd16, 0d3FF0000000000000;
	selp.f64 	%fd188, 0d3FF0000000000000, %fd447, %p51;
	mul.f64 	%fd31, %fd23, %fd188;
	abs.f64 	%fd189, %fd31;
	setp.leu.f64 	%p52, %fd189, %fd440;
	@%p52 bra 	$L__BB0_63;
	ld.param.u64 	%rd80, [_Z9eriKerneliidddPdS_PA3_dS_S_S__param_7];
	setp.lt.s32 	%p53, %r21, 0;
	and.b32  	%r147, %r21, 2146435072;
	setp.eq.s32 	%p54, %r147, 1062207488;
	mul.f64 	%fd190, %fd14, %fd2;
	fma.rn.f64 	%fd191, %fd10, %fd1, %fd190;
	mul.f64 	%fd32, %fd16, %fd191;
	mul.f64 	%fd192, %fd14, %fd4;
	fma.rn.f64 	%fd193, %fd10, %fd3, %fd192;
	mul.f64 	%fd33, %fd16, %fd193;
	mul.f64 	%fd194, %fd14, %fd6;
	fma.rn.f64 	%fd195, %fd10, %fd5, %fd194;
	mul.f64 	%fd34, %fd16, %fd195;
	cvta.to.global.u64 	%rd36, %rd80;
	add.s32 	%r148, %r16, -1;
	mul.wide.s32 	%rd37, %r148, 24;
	add.s64 	%rd38, %rd36, %rd37;
	ld.global.f64 	%fd35, [%rd38];
	add.s64 	%rd40, %rd36, %rd39;
	ld.global.f64 	%fd36, [%rd40+-24];
	sub.f64 	%fd196, %fd35, %fd36;
	{
	.reg .b32 %temp; 
	mov.b64 	{%temp, %r149}, %fd196;
	}
	abs.f64 	%fd197, %fd196;
	{ // callseq 4, 0
	.param .b64 param0;
	st.param.f64 	[param0], %fd197;
	.param .b64 param1;
	st.param.f64 	[param1], 0d4000000000000000;
	.param .b64 retval0;
	call.uni (retval0), 
	__internal_accurate_pow, 
	(
	param0, 
	param1
	);
	ld.param.f64 	%fd198, [retval0];
	} // callseq 4
	setp.lt.s32 	%p55, %r149, 0;
	neg.f64 	%fd200, %fd198;
	selp.f64 	%fd201, %fd200, %fd198, %p54;
	selp.f64 	%fd202, %fd201, %fd198, %p55;
	setp.eq.f64 	%p56, %fd196, 0d0000000000000000;
	selp.b32 	%r150, %r149, 0, %p54;
	or.b32  	%r151, %r150, 2146435072;
	selp.b32 	%r152, %r151, %r150, %p53;
	mov.b32 	%r260, 0;
	mov.b64 	%fd203, {%r260, %r152};
	add.f64 	%fd204, %fd196, 0d4000000000000000;
	{
	.reg .b32 %temp; 
	mov.b64 	{%temp, %r153}, %fd204;
	}
	and.b32  	%r154, %r153, 2146435072;
	setp.eq.s32 	%p57, %r154, 2146435072;
	setp.nan.f64 	%p58, %fd196, %fd196;
	setp.neu.f64 	%p59, %fd197, 0d7FF0000000000000;
	and.b32  	%r155, %r21, 2147483647;
	setp.ne.s32 	%p60, %r155, 1071644672;
	and.pred  	%p2, %p54, %p60;
	selp.b32 	%r156, 0, 2146435072, %p53;
	or.b32  	%r157, %r156, -2147483648;
	selp.b32 	%r158, %r157, %r156, %p2;
	selp.b32 	%r159, %r158, %r156, %p55;
	mov.b64 	%fd205, {%r260, %r159};
	mov.f64 	%fd206, 0d4000000000000000;
	add.rn.f64 	%fd207, %fd196, %fd206;
	setp.eq.f64 	%p61, %fd196, 0d3FF0000000000000;
	ld.global.f64 	%fd37, [%rd38+8];
	ld.global.f64 	%fd38, [%rd40+-16];
	sub.f64 	%fd208, %fd37, %fd38;
	{
	.reg .b32 %temp; 
	mov.b64 	{%temp, %r160}, %fd208;
	}
	abs.f64 	%fd209, %fd208;
	{ // callseq 5, 0
	.param .b64 param0;
	st.param.f64 	[param0], %fd209;
	.param .b64 param1;
	st.param.f64 	[param1], 0d4000000000000000;
	.param .b64 retval0;
	call.uni (retval0), 
	__internal_accurate_pow, 
	(
	param0, 
	param1
	);
	ld.param.f64 	%fd210, [retval0];
	} // callseq 5
	setp.lt.s32 	%p62, %r160, 0;
	neg.f64 	%fd212, %fd210;
	selp.f64 	%fd213, %fd212, %fd210, %p54;
	selp.f64 	%fd214, %fd213, %fd210, %p62;
	setp.eq.f64 	%p63, %fd208, 0d0000000000000000;
	selp.b32 	%r161, %r160, 0, %p54;
	or.b32  	%r162, %r161, 2146435072;
	selp.b32 	%r163, %r162, %r161, %p53;
	mov.b64 	%fd215, {%r260, %r163};
	add.f64 	%fd216, %fd208, 0d4000000000000000;
	{
	.reg .b32 %temp; 
	mov.b64 	{%temp, %r164}, %fd216;
	}
	and.b32  	%r165, %r164, 2146435072;
	setp.eq.s32 	%p64, %r165, 2146435072;
	setp.nan.f64 	%p65, %fd208, %fd208;
	setp.neu.f64 	%p66, %fd209, 0d7FF0000000000000;
	selp.b32 	%r166, %r158, %r156, %p62;
	mov.b64 	%fd217, {%r260, %r166};
	add.rn.f64 	%fd218, %fd208, %fd206;
	setp.eq.f64 	%p67, %fd208, 0d3FF0000000000000;
	ld.global.f64 	%fd39, [%rd38+16];
	ld.global.f64 	%fd40, [%rd40+-8];
	sub.f64 	%fd219, %fd39, %fd40;
	{
	.reg .b32 %temp; 
	mov.b64 	{%temp, %r167}, %fd219;
	}
	abs.f64 	%fd220, %fd219;
	{ // callseq 6, 0
	.param .b64 param0;
	st.param.f64 	[param0], %fd220;
	.param .b64 param1;
	st.param.f64 	[param1], 0d4000000000000000;
	.param .b64 retval0;
	call.uni (retval0), 
	__internal_accurate_pow, 
	(
	param0, 
	param1
	);
	ld.param.f64 	%fd221, [retval0];
	} // callseq 6
	setp.lt.s32 	%p68, %r167, 0;
	neg.f64 	%fd223, %fd221;
	selp.f64 	%fd224, %fd223, %fd221, %p54;
	selp.f64 	%fd225, %fd224, %fd221, %p68;
	setp.eq.f64 	%p69, %fd219, 0d0000000000000000;
	selp.b32 	%r168, %r167, 0, %p54;
	or.b32  	%r169, %r168, 2146435072;
	selp.b32 	%r170, %r169, %r168, %p53;
	mov.b64 	%fd226, {%r260, %r170};
	add.f64 	%fd227, %fd219, 0d4000000000000000;
	{
	.reg .b32 %temp; 
	mov.b64 	{%temp, %r171}, %fd227;
	}
	and.b32  	%r172, %r171, 2146435072;
	setp.eq.s32 	%p70, %r172, 2146435072;
	setp.nan.f64 	%p71, %fd219, %fd219;
	setp.neu.f64 	%p72, %fd220, 0d7FF0000000000000;
	selp.b32 	%r173, %r158, %r156, %p68;
	mov.b64 	%fd228, {%r260, %r173};
	add.rn.f64 	%fd229, %fd219, %fd206;
	setp.eq.f64 	%p73, %fd219, 0d3FF0000000000000;
	selp.f64 	%fd230, %fd203, %fd202, %p56;
	selp.f64 	%fd231, %fd207, %fd230, %p58;
	selp.f64 	%fd232, %fd231, %fd205, %p59;
	selp.f64 	%fd233, %fd232, %fd230, %p57;
	selp.f64 	%fd234, 0d3FF0000000000000, %fd233, %p61;
	selp.f64 	%fd235, %fd215, %fd214, %p63;
	selp.f64 	%fd236, %fd218, %fd235, %p65;
	selp.f64 	%fd237, %fd236, %fd217, %p66;
	selp.f64 	%fd238, %fd237, %fd235, %p64;
	selp.f64 	%fd239, 0d3FF0000000000000, %fd238, %p67;
	add.f64 	%fd240, %fd234, %fd239;
	selp.f64 	%fd241, %fd226, %fd225, %p69;
	selp.f64 	%fd242, %fd229, %fd241, %p71;
	selp.f64 	%fd243, %fd242, %fd228, %p72;
	selp.f64 	%fd244, %fd243, %fd241, %p70;
	selp.f64 	%fd245, 0d3FF0000000000000, %fd244, %p73;
	add.f64 	%fd41, %fd240, %fd245;
$L__BB0_25:
	ld.param.u64 	%rd78, [_Z9eriKerneliidddPdS_PA3_dS_S_S__param_6];
	ld.param.u64 	%rd75, [_Z9eriKerneliidddPdS_PA3_dS_S_S__param_5];
	cvta.to.global.u64 	%rd83, %rd75;
	mul.wide.u32 	%rd41, %r260, 8;
	add.s64 	%rd42, %rd83, %rd41;
	ld.global.f64 	%fd43, [%rd42];
	cvta.to.global.u64 	%rd84, %rd78;
	add.s64 	%rd43, %rd84, %rd41;
	ld.global.f64 	%fd246, [%rd43];
	mul.f64 	%fd44, %fd31, %fd246;
	neg.f64 	%fd45, %fd43;
	mov.b32 	%r261, 0;
$L__BB0_26:
	ld.global.f64 	%fd47, [%rd83];
	add.f64 	%fd247, %fd43, %fd47;
	rcp.rn.f64 	%fd48, %fd247;
	ld.global.f64 	%fd49, [%rd84];
	mul.f64 	%fd248, %fd47, %fd45;
	mul.f64 	%fd249, %fd48, %fd248;
	mul.f64 	%fd250, %fd249, %fd41;
	fma.rn.f64 	%fd251, %fd250, 0d3FF71547652B82FE, 0d4338000000000000;
	{
	.reg .b32 %temp; 
	mov.b64 	{%r34, %temp}, %fd251;
	}
	mov.f64 	%fd252, 0dC338000000000000;
	add.rn.f64 	%fd253, %fd251, %fd252;
	fma.rn.f64 	%fd254, %fd253, 0dBFE62E42FEFA39EF, %fd250;
	fma.rn.f64 	%fd255, %fd253, 0dBC7ABC9E3B39803F, %fd254;
	fma.rn.f64 	%fd256, %fd255, 0d3E5ADE1569CE2BDF, 0d3E928AF3FCA213EA;
	fma.rn.f64 	%fd257, %fd256, %fd255, 0d3EC71DEE62401315;
	fma.rn.f64 	%fd258, %fd257, %fd255, 0d3EFA01997C89EB71;
	fma.rn.f64 	%fd259, %fd258, %fd255, 0d3F2A01A014761F65;
	fma.rn.f64 	%fd260, %fd259, %fd255, 0d3F56C16C1852B7AF;
	fma.rn.f64 	%fd261, %fd260, %fd255, 0d3F81111111122322;
	fma.rn.f64 	%fd262, %fd261, %fd255, 0d3FA55555555502A1;
	fma.rn.f64 	%fd263, %fd262, %fd255, 0d3FC5555555555511;
	fma.rn.f64 	%fd264, %fd263, %fd255, 0d3FE000000000000B;
	fma.rn.f64 	%fd265, %fd264, %fd255, 0d3FF0000000000000;
	fma.rn.f64 	%fd266, %fd265, %fd255, 0d3FF0000000000000;
	{
	.reg .b32 %temp; 
	mov.b64 	{%r35, %temp}, %fd266;
	}
	{
	.reg .b32 %temp; 
	mov.b64 	{%temp, %r36}, %fd266;
	}
	shl.b32 	%r175, %r34, 20;
	add.s32 	%r176, %r175, %r36;
	mov.b64 	%fd450, {%r35, %r176};
	{
	.reg .b32 %temp; 
	mov.b64 	{%temp, %r177}, %fd250;
	}
	mov.b32 	%f4, %r177;
	abs.f32 	%f2, %f4;
	setp.lt.f32 	%p74, %f2, 0f4086232B;
	@%p74 bra 	$L__BB0_29;
	setp.lt.f64 	%p75, %fd250, 0d0000000000000000;
	add.f64 	%fd270, %fd250, 0d7FF0000000000000;
	selp.f64 	%fd450, 0d0000000000000000, %fd270, %p75;
	setp.geu.f32 	%p76, %f2, 0f40874800;
	@%p76 bra 	$L__BB0_29;
	shr.u32 	%r178, %r34, 31;
	add.s32 	%r179, %r34, %r178;
	shr.s32 	%r180, %r179, 1;
	shl.b32 	%r181, %r180, 20;
	add.s32 	%r182, %r36, %r181;
	mov.b64 	%fd271, {%r35, %r182};
	sub.s32 	%r183, %r34, %r180;
	shl.b32 	%r184, %r183, 20;
	add.s32 	%r185, %r184, 1072693248;
	mov.b32 	%r186, 0;
	mov.b64 	%fd272, {%r186, %r185};
	mul.f64 	%fd450, %fd272, %fd271;
$L__BB0_29:
	mul.f64 	%fd273, %fd44, %fd49;
	mul.f64 	%fd54, %fd273, %fd450;
	{
	.reg .b32 %temp; 
	mov.b64 	{%temp, %r37}, %fd48;
	}
	abs.f64 	%fd55, %fd48;
	setp.neu.f64 	%p77, %fd48, 0d0000000000000000;
	@%p77 bra 	$L__BB0_31;
	setp.lt.s32 	%p79, %r22, 0;
	and.b32  	%r187, %r22, 2146435072;
	setp.eq.s32 	%p80, %r187, 1073741824;
	selp.b32 	%r188, %r37, 0, %p80;
	or.b32  	%r189, %r188, 2146435072;
	selp.b32 	%r190, %r189, %r188, %p79;
	mov.b32 	%r191, 0;
	mov.b64 	%fd452, {%r191, %r190};
	bra.uni 	$L__BB0_32;
$L__BB0_31:
	setp.lt.s32 	%p78, %r37, 0;
	{ // callseq 7, 0
	.param .b64 param0;
	st.param.f64 	[param0], %fd55;
	.param .b64 param1;
	st.param.f64 	[param1], 0d3FF8000000000000;
	.param .b64 retval0;
	call.uni (retval0), 
	__internal_accurate_pow, 
	(
	param0, 
	param1
	);
	ld.param.f64 	%fd274, [retval0];
	} // callseq 7
	selp.f64 	%fd452, 0dFFF8000000000000, %fd274, %p78;
$L__BB0_32:
	add.f64 	%fd276, %fd48, 0d3FF8000000000000;
	{
	.reg .b32 %temp; 
	mov.b64 	{%temp, %r192}, %fd276;
	}
	and.b32  	%r193, %r192, 2146435072;
	setp.ne.s32 	%p81, %r193, 2146435072;
	@%p81 bra 	$L__BB0_37;
	setp.num.f64 	%p82, %fd48, %fd48;
	@%p82 bra 	$L__BB0_35;
	mov.f64 	%fd277, 0d3FF8000000000000;
	add.rn.f64 	%fd452, %fd48, %fd277;
	bra.uni 	$L__BB0_37;
$L__BB0_35:
	setp.neu.f64 	%p83, %fd55, 0d7FF0000000000000;
	@%p83 bra 	$L__BB0_37;
	setp.lt.s32 	%p84, %r37, 0;
	and.b32  	%r194, %r22, 2146435072;
	setp.eq.s32 	%p85, %r194, 1073741824;
	and.b32  	%r195, %r22, 2147483647;
	setp.ne.s32 	%p86, %r195, 1071644672;
	setp.lt.s32 	%p87, %r22, 0;
	selp.b32 	%r196, 0, 2146435072, %p87;
	or.b32  	%r197, %r196, -2147483648;
	selp.b32 	%r198, %r197, %r196, %p86;
	selp.b32 	%r199, %r198, %r196, %p85;
	selp.b32 	%r200, %r199, %r196, %p84;
	mov.b32 	%r201, 0;
	mov.b64 	%fd452, {%r201, %r200};
$L__BB0_37:
	ld.param.f64 	%fd441, [_Z9eriKerneliidddPdS_PA3_dS_S_S__param_2];
	setp.eq.f64 	%p88, %fd48, 0d3FF0000000000000;
	selp.f64 	%fd278, 0d3FF0000000000000, %fd452, %p88;
	mul.f64 	%fd62, %fd54, %fd278;
	abs.f64 	%fd279, %fd62;
	setp.leu.f64 	%p89, %fd279, %fd441;
	@%p89 bra 	$L__BB0_61;
	setp.lt.s32 	%p90, %r21, 0;
	and.b32  	%r202, %r21, 2146435072;
	setp.eq.s32 	%p91, %r202, 1062207488;
	add.f64 	%fd280, %fd43, %fd47;
	mul.f64 	%fd281, %fd15, %fd280;
	add.f64 	%fd282, %fd15, %fd43;
	add.f64 	%fd283, %fd282, %fd47;
	div.rn.f64 	%fd63, %fd281, %fd283;
	mul.f64 	%fd284, %fd47, %fd36;
	fma.rn.f64 	%fd285, %fd43, %fd35, %fd284;
	mul.f64 	%fd286, %fd48, %fd285;
	sub.f64 	%fd287, %fd32, %fd286;
	{
	.reg .b32 %temp; 
	mov.b64 	{%temp, %r38}, %fd287;
	}
	abs.f64 	%fd64, %fd287;
	{ // callseq 8, 0
	.param .b64 param0;
	st.param.f64 	[param0], %fd64;
	.param .b64 param1;
	st.param.f64 	[param1], 0d4000000000000000;
	.param .b64 retval0;
	call.uni (retval0), 
	__internal_accurate_pow, 
	(
	param0, 
	param1
	);
	ld.param.f64 	%fd288, [retval0];
	} // callseq 8
	setp.lt.s32 	%p92, %r38, 0;
	neg.f64 	%fd290, %fd288;
	selp.f64 	%fd291, %fd290, %fd288, %p91;
	selp.f64 	%fd292, %fd291, %fd288, %p92;
	setp.eq.f64 	%p93, %fd287, 0d0000000000000000;
	selp.b32 	%r203, %r38, 0, %p91;
	or.b32  	%r204, %r203, 2146435072;
	selp.b32 	%r205, %r204, %r203, %p90;
	mov.b32 	%r206, 0;
	mov.b64 	%fd293, {%r206, %r205};
	selp.f64 	%fd453, %fd293, %fd292, %p93;
	add.f64 	%fd294, %fd287, 0d4000000000000000;
	{
	.reg .b32 %temp; 
	mov.b64 	{%temp, %r207}, %fd294;
	}
	and.b32  	%r208, %r207, 2146435072;
	setp.ne.s32 	%p94, %r208, 2146435072;
	@%p94 bra 	$L__BB0_43;
	mul.f64 	%fd295, %fd47, %fd36;
	fma.rn.f64 	%fd296, %fd43, %fd35, %fd295;
	mul.f64 	%fd297, %fd48, %fd296;
	sub.f64 	%fd298, %fd32, %fd297;
	setp.num.f64 	%p95, %fd298, %fd298;
	@%p95 bra 	$L__BB0_41;
	mul.f64 	%fd299, %fd47, %fd36;
	fma.rn.f64 	%fd300, %fd43, %fd35, %fd299;
	mul.f64 	%fd301, %fd48, %fd300;
	sub.f64 	%fd302, %fd32, %fd301;
	mov.f64 	%fd303, 0d4000000000000000;
	add.rn.f64 	%fd453, %fd302, %fd303;
	bra.uni 	$L__BB0_43;
$L__BB0_41:
	setp.neu.f64 	%p96, %fd64, 0d7FF0000000000000;
	@%p96 bra 	$L__BB0_43;
	selp.b32 	%r209, 0, 2146435072, %p90;
	or.b32  	%r210, %r209, -2147483648;
	selp.b32 	%r211, %r210, %r209, %p2;
	selp.b32 	%r212, %r211, %r209, %p92;
	mov.b32 	%r213, 0;
	mov.b64 	%fd453, {%r213, %r212};
$L__BB0_43:
	and.b32  	%r214, %r21, 2146435072;
	setp.eq.s32 	%p100, %r214, 1062207488;
	mul.f64 	%fd304, %fd47, %fd36;
	fma.rn.f64 	%fd305, %fd43, %fd35, %fd304;
	mul.f64 	%fd306, %fd48, %fd305;
	sub.f64 	%fd307, %fd32, %fd306;
	setp.eq.f64 	%p101, %fd307, 0d3FF0000000000000;
	selp.f64 	%fd69, 0d3FF0000000000000, %fd453, %p101;
	mul.f64 	%fd308, %fd47, %fd38;
	fma.rn.f64 	%fd309, %fd43, %fd37, %fd308;
	mul.f64 	%fd310, %fd48, %fd309;
	sub.f64 	%fd311, %fd33, %fd310;
	{
	.reg .b32 %temp; 
	mov.b64 	{%temp, %r39}, %fd311;
	}
	abs.f64 	%fd70, %fd311;
	{ // callseq 9, 0
	.param .b64 param0;
	st.param.f64 	[param0], %fd70;
	.param .b64 param1;
	st.param.f64 	[param1], 0d4000000000000000;
	.param .b64 retval0;
	call.uni (retval0), 
	__internal_accurate_pow, 
	(
	param0, 
	param1
	);
	ld.param.f64 	%fd312, [retval0];
	} // callseq 9
	setp.lt.s32 	%p102, %r39, 0;
	neg.f64 	%fd314, %fd312;
	selp.f64 	%fd315, %fd314, %fd312, %p100;
	selp.f64 	%fd316, %fd315, %fd312, %p102;
	setp.eq.f64 	%p103, %fd311, 0d0000000000000000;
	selp.b32 	%r215, %r39, 0, %p100;
	or.b32  	%r216, %r215, 2146435072;
	selp.b32 	%r217, %r216, %r215, %p90;
	mov.b32 	%r218, 0;
	mov.b64 	%fd317, {%r218, %r217};
	selp.f64 	%fd454, %fd317, %fd316, %p103;
	add.f64 	%fd318, %fd311, 0d4000000000000000;
	{
	.reg .b32 %temp; 
	mov.b64 	{%temp, %r219}, %fd318;
	}
	and.b32  	%r220, %r219, 2146435072;
	setp.ne.s32 	%p104, %r220, 2146435072;
	@%p104 bra 	$L__BB0_48;
	mul.f64 	%fd319, %fd47, %fd38;
	fma.rn.f64 	%fd320, %fd43, %fd37, %fd319;
	mul.f64 	%fd321, %fd48, %fd320;
	sub.f64 	%fd322, %fd33, %fd321;
	setp.num.f64 	%p105, %fd322, %fd322;
	@%p105 bra 	$L__BB0_46;
	mul.f64 	%fd323, %fd47, %fd38;
	fma.rn.f64 	%fd324, %fd43, %fd37, %fd323;
	mul.f64 	%fd325, %fd48, %fd324;
	sub.f64 	%fd326, %fd33, %fd325;
	mov.f64 	%fd327, 0d4000000000000000;
	add.rn.f64 	%fd454, %fd326, %fd327;
	bra.uni 	$L__BB0_48;
$L__BB0_46:
	setp.neu.f64 	%p106, %fd70, 0d7FF0000000000000;
	@%p106 bra 	$L__BB0_48;
	selp.b32 	%r221, 0, 2146435072, %p90;
	or.b32  	%r222, %r221, -2147483648;
	selp.b32 	%r223, %r222, %r221, %p2;
	selp.b32 	%r224, %r223, %r221, %p102;
	mov.b32 	%r225, 0;
	mov.b64 	%fd454, {%r225, %r224};
$L__BB0_48:
	and.b32  	%r226, %r21, 2146435072;
	setp.eq.s32 	%p110, %r226, 1062207488;
	mul.f64 	%fd328, %fd47, %fd38;
	fma.rn.f64 	%fd329, %fd43, %fd37, %fd328;
	mul.f64 	%fd330, %fd48, %fd329;
	sub.f64 	%fd331, %fd33, %fd330;
	setp.eq.f64 	%p111, %fd331, 0d3FF0000000000000;
	selp.f64 	%fd332, 0d3FF0000000000000, %fd454, %p111;
	add.f64 	%fd75, %fd69, %fd332;
	mul.f64 	%fd333, %fd47, %fd40;
	fma.rn.f64 	%fd334, %fd43, %fd39, %fd333;
	mul.f64 	%fd335, %fd48, %fd334;
	sub.f64 	%fd76, %fd34, %fd335;
	{
	.reg .b32 %temp; 
	mov.b64 	{%temp, %r40}, %fd76;
	}
	abs.f64 	%fd77, %fd76;
	{ // callseq 10, 0
	.param .b64 param0;
	st.param.f64 	[param0], %fd77;
	.param .b64 param1;
	st.param.f64 	[param1], 0d4000000000000000;
	.param .b64 retval0;
	call.uni (retval0), 
	__internal_accurate_pow, 
	(
	param0, 
	param1
	);
	ld.param.f64 	%fd336, [retval0];
	} // callseq 10
	setp.lt.s32 	%p112, %r40, 0;
	neg.f64 	%fd338, %fd336;
	selp.f64 	%fd339, %fd338, %fd336, %p110;
	selp.f64 	%fd340, %fd339, %fd336, %p112;
	setp.eq.f64 	%p113, %fd76, 0d0000000000000000;
	selp.b32 	%r227, %r40, 0, %p110;
	or.b32  	%r228, %r227, 2146435072;
	selp.b32 	%r229, %r228, %r227, %p90;
	mov.b32 	%r230, 0;
	mov.b64 	%fd341, {%r230, %r229};
	selp.f64 	%fd455, %fd341, %fd340, %p113;
	add.f64 	%fd342, %fd76, 0d4000000000000000;
	{
	.reg .b32 %temp; 
	mov.b64 	{%temp, %r231}, %fd342;
	}
	and.b32  	%r232, %r231, 2146435072;
	setp.ne.s32 	%p114, %r232, 2146435072;
	@%p114 bra 	$L__BB0_53;
	setp.num.f64 	%p115, %fd76, %fd76;
	@%p115 bra 	$L__BB0_51;
	mov.f64 	%fd343, 0d4000000000000000;
	add.rn.f64 	%fd455, %fd76, %fd343;
	bra.uni 	$L__BB0_53;
$L__BB0_51:
	setp.neu.f64 	%p116, %fd77, 0d7FF0000000000000;
	@%p116 bra 	$L__BB0_53;
	selp.b32 	%r233, 0, 2146435072, %p90;
	or.b32  	%r234, %r233, -2147483648;
	selp.b32 	%r235, %r234, %r233, %p2;
	selp.b32 	%r236, %r235, %r233, %p112;
	mov.b32 	%r237, 0;
	mov.b64 	%fd455, {%r237, %r236};
$L__BB0_53:
	ld.param.f64 	%fd442, [_Z9eriKerneliidddPdS_PA3_dS_S_S__param_4];
	setp.lt.s32 	%p119, %r23, 0;
	setp.eq.f64 	%p120, %fd76, 0d3FF0000000000000;
	selp.f64 	%fd344, 0d3FF0000000000000, %fd455, %p120;
	add.f64 	%fd345, %fd75, %fd344;
	mul.f64 	%fd82, %fd63, %fd345;
	{ // callseq 11, 0
	.param .b64 param0;
	st.param.f64 	[param0], 0d400921FB54442D18;
	.param .b64 param1;
	st.param.f64 	[param1], 0dBFE0000000000000;
	.param .b64 retval0;
	call.uni (retval0), 
	__internal_accurate_pow, 
	(
	param0, 
	param1
	);
	ld.param.f64 	%fd346, [retval0];
	} // callseq 11
	add.f64 	%fd348, %fd346, %fd346;
	selp.f64 	%fd457, 0dFFF8000000000000, %fd348, %p119;
	setp.leu.f64 	%p121, %fd82, %fd442;
	@%p121 bra 	$L__BB0_60;
	{
	.reg .b32 %temp; 
	mov.b64 	{%temp, %r41}, %fd82;
	}
	abs.f64 	%fd84, %fd82;
	{ // callseq 12, 0
	.param .b64 param0;
	st.param.f64 	[param0], %fd84;
	.param .b64 param1;
	st.param.f64 	[param1], 0dBFE0000000000000;
	.param .b64 retval0;
	call.uni (retval0), 
	__internal_accurate_pow, 
	(
	param0, 
	param1
	);
	ld.param.f64 	%fd349, [retval0];
	} // callseq 12
	setp.lt.s32 	%p122, %r41, 0;
	setp.neu.f64 	%p123, %fd82, 0d0000000000000000;
	selp.f64 	%fd351, 0dFFF8000000000000, %fd349, %p122;
	selp.f64 	%fd456, %fd351, %fd7, %p123;
	add.f64 	%fd352, %fd82, 0dBFE0000000000000;
	{
	.reg .b32 %temp; 
	mov.b64 	{%temp, %r238}, %fd352;
	}
	and.b32  	%r239, %r238, 2146435072;
	setp.ne.s32 	%p124, %r239, 2146435072;
	@%p124 bra 	$L__BB0_59;
	setp.num.f64 	%p125, %fd82, %fd82;
	@%p125 bra 	$L__BB0_57;
	mov.f64 	%fd353, 0dBFE0000000000000;
	add.rn.f64 	%fd456, %fd82, %fd353;
	bra.uni 	$L__BB0_59;
$L__BB0_57:
	setp.neu.f64 	%p126, %fd84, 0d7FF0000000000000;
	@%p126 bra 	$L__BB0_59;
	or.b32  	%r240, %r24, -2147483648;
	selp.b32 	%r241, %r240, %r24, %p1;
	selp.b32 	%r242, %r241, %r24, %p122;
	selp.b32 	%r243, %r242, %r24, %p123;
	mov.b32 	%r244, 0;
	mov.b64 	%fd456, {%r244, %r243};
$L__BB0_59:
	setp.eq.f64 	%p129, %fd82, 0d3FF0000000000000;
	selp.f64 	%fd354, 0d3FF0000000000000, %fd456, %p129;
	sqrt.rn.f64 	%fd355, %fd82;
	abs.f64 	%fd356, %fd355;
	fma.rn.f64 	%fd357, %fd356, 0dBCF0679AFBA6F279, 0d3D47088FDB46FA5F;
	fma.rn.f64 	%fd358, %fd357, %fd356, 0dBD8DF9F9B976A9B2;
	fma.rn.f64 	%fd359, %fd358, %fd356, 0d3DC7F1F5590CC332;
	fma.rn.f64 	%fd360, %fd359, %fd356, 0dBDFA28A3CD2D56C4;
	fma.rn.f64 	%fd361, %fd360, %fd356, 0d3E2485EE67835925;
	fma.rn.f64 	%fd362, %fd361, %fd356, 0dBE476DB45919F583;
	fma.rn.f64 	%fd363, %fd362, %fd356, 0d3E62D698D98C8D71;
	fma.rn.f64 	%fd364, %fd363, %fd356, 0dBE720A2C7155D5C6;
	fma.rn.f64 	%fd365, %fd364, %fd356, 0dBE41D29B37CA1397;
	fma.rn.f64 	%fd366, %fd365, %fd356, 0d3EA2EF6CC0F67A49;
	fma.rn.f64 	%fd367, %fd366, %fd356, 0dBEC102B892333B6F;
	fma.rn.f64 	%fd368, %fd367, %fd356, 0d3ECA30375BA9A84E;
	fma.rn.f64 	%fd369, %fd368, %fd356, 0d3ECAAD18DEDEA43E;
	fma.rn.f64 	%fd370, %fd369, %fd356, 0dBEFF05355BC5B225;
	fma.rn.f64 	%fd371, %fd370, %fd356, 0d3F10E37A3108BC8B;
	fma.rn.f64 	%fd372, %fd371, %fd356, 0d3EFB292D828E5CB2;
	fma.rn.f64 	%fd373, %fd372, %fd356, 0dBF4356626EBF9BFA;
	fma.rn.f64 	%fd374, %fd373, %fd356, 0d3F5BCA68F73D6AFC;
	fma.rn.f64 	%fd375, %fd374, %fd356, 0dBF2B6B69EBBC280B;
	fma.rn.f64 	%fd376, %fd375, %fd356, 0dBF9396685912A453;
	fma.rn.f64 	%fd377, %fd376, %fd356, 0d3FBA4F4E2A1ABEF8;
	fma.rn.f64 	%fd378, %fd377, %fd356, 0d3FE45F306DC9C8BB;
	fma.rn.f64 	%fd379, %fd378, %fd356, 0d3FC06EBA8214DB69;
	fma.rn.f64 	%fd380, %fd379, %fd356, %fd356;
	sub.f64 	%fd381, %fd356, %fd380;
	fma.rn.f64 	%fd382, %fd379, %fd356, %fd381;
	neg.f64 	%fd383, %fd380;
	neg.f64 	%fd384, %fd382;
	cvt.rn.f32.f64 	%f5, %fd380;
	mul.f32 	%f6, %f5, 0fBFB8AA3B;
	cvt.rni.f32.f32 	%f7, %f6;
	cvt.f64.f32 	%fd385, %f7;
	fma.rn.f64 	%fd386, %fd385, 0dBFE62E42FEFA39EF, %fd383;
	fma.rn.f64 	%fd387, %fd386, 0d3E5AE904A4741B81, 0d3E928A27F89B6999;
	fma.rn.f64 	%fd388, %fd387, %fd386, 0d3EC71DE715FF7E07;
	fma.rn.f64 	%fd389, %fd388, %fd386, 0d3EFA019A6B0AC45A;
	fma.rn.f64 	%fd390, %fd389, %fd386, 0d3F2A01A017EED94F;
	fma.rn.f64 	%fd391, %fd390, %fd386, 0d3F56C16C17F2A71B;
	fma.rn.f64 	%fd392, %fd391, %fd386, 0d3F811111111173C4;
	fma.rn.f64 	%fd393, %fd392, %fd386, 0d3FA555555555211A;
	fma.rn.f64 	%fd394, %fd393, %fd386, 0d3FC5555555555540;
	fma.rn.f64 	%fd395, %fd394, %fd386, 0d3FE0000000000005;
	mul.f64 	%fd396, %fd386, %fd395;
	fma.rn.f64 	%fd397, %fd396, %fd386, %fd384;
	add.f64 	%fd398, %fd386, %fd397;
	ex2.approx.ftz.f32 	%f8, %f7;
	cvt.f64.f32 	%fd399, %f8;
	mov.f64 	%fd400, 0d3FF0000000000000;
	sub.f64 	%fd401, %fd400, %fd399;
	neg.f64 	%fd402, %fd398;
	fma.rn.f64 	%fd403, %fd402, %fd399, %fd401;
	setp.ge.f64 	%p130, %fd356, 0d4017AFB48DC96626;
	selp.f64 	%fd404, 0d3FF0000000000000, %fd403, %p130;
	copysign.f64 	%fd405, %fd355, %fd404;
	mul.f64 	%fd457, %fd354, %fd405;
$L__BB0_60:
	mul.f64 	%fd406, %fd62, %fd457;
	sqrt.rn.f64 	%fd407, %fd63;
	fma.rn.f64 	%fd458, %fd407, %fd406, %fd458;
$L__BB0_61:
	add.s32 	%r261, %r261, 1;
	add.s64 	%rd84, %rd84, 8;
	add.s64 	%rd83, %rd83, 8;
	setp.ne.s32 	%p131, %r261, 3;
	@%p131 bra 	$L__BB0_26;
	add.s32 	%r260, %r260, 1;
	setp.ne.s32 	%p132, %r260, 3;
	@%p132 bra 	$L__BB0_25;
$L__BB0_63:
	add.s32 	%r259, %r259, 1;
	setp.ne.s32 	%p133, %r259, 3;
	@%p133 bra 	$L__BB0_12;
	add.s32 	%r258, %r258, 1;
	setp.ne.s32 	%p134, %r258, 3;
	@%p134 bra 	$L__BB0_11;
	ld.param.u64 	%rd82, [_Z9eriKerneliidddPdS_PA3_dS_S_S__param_10];
	ld.param.u64 	%rd81, [_Z9eriKerneliidddPdS_PA3_dS_S_S__param_9];
	ld.param.u32 	%r254, [_Z9eriKerneliidddPdS_PA3_dS_S_S__param_1];
	cvta.to.global.u64 	%rd44, %rd82;
	cvta.to.global.u64 	%rd45, %rd81;
	setp.eq.s32 	%p135, %r10, %r14;
	mul.f64 	%fd408, %fd458, 0d3FE0000000000000;
	selp.f64 	%fd409, %fd408, %fd458, %p135;
	setp.eq.s32 	%p136, %r16, %r19;
	mul.f64 	%fd410, %fd409, 0d3FE0000000000000;
	selp.f64 	%fd411, %fd410, %fd409, %p136;
	setp.eq.s32 	%p137, %r10, %r16;
	setp.eq.s32 	%p138, %r14, %r19;
	mul.f64 	%fd412, %fd411, 0d3FE0000000000000;
	selp.f64 	%fd413, %fd412, %fd411, %p138;
	selp.f64 	%fd414, %fd413, %fd411, %p137;
	add.s32 	%r245, %r10, -1;
	mul.lo.s32 	%r246, %r245, %r254;
	cvt.s64.s32 	%rd46, %r246;
	cvt.s64.s32 	%rd47, %r14;
	add.s64 	%rd48, %rd47, %rd46;
	shl.b64 	%rd49, %rd48, 3;
	add.s64 	%rd50, %rd44, %rd49;
	add.s32 	%r247, %r16, -1;
	mul.lo.s32 	%r248, %r247, %r254;
	cvt.s64.s32 	%rd51, %r248;
	cvt.s64.s32 	%rd52, %r19;
	add.s64 	%rd53, %rd52, %rd51;
	shl.b64 	%rd54, %rd53, 3;
	add.s64 	%rd55, %rd45, %rd54;
	ld.global.f64 	%fd415, [%rd55+-8];
	mul.f64 	%fd416, %fd414, %fd415;
	mul.f64 	%fd417, %fd416, 0d4010000000000000;
	atom.global.add.f64 	%fd418, [%rd50+-8], %fd417;
	add.s64 	%rd56, %rd44, %rd54;
	add.s64 	%rd57, %rd45, %rd49;
	ld.global.f64 	%fd419, [%rd57+-8];
	mul.f64 	%fd420, %fd414, %fd419;
	mul.f64 	%fd421, %fd420, 0d4010000000000000;
	atom.global.add.f64 	%fd422, [%rd56+-8], %fd421;
	add.s32 	%r249, %r247, %r246;
	mul.wide.s32 	%rd58, %r249, 8;
	add.s64 	%rd59, %rd44, %rd58;
	mul.lo.s32 	%r250, %r20, %r254;
	cvt.s64.s32 	%rd60, %r250;
	add.s64 	%rd61, %rd52, %rd60;
	shl.b64 	%rd62, %rd61, 3;
	add.s64 	%rd63, %rd45, %rd62;
	ld.global.f64 	%fd423, [%rd63+-8];
	neg.f64 	%fd424, %fd423;
	mul.f64 	%fd425, %fd414, %fd424;
	atom.global.add.f64 	%fd426, [%rd59], %fd425;
	add.s64 	%rd64, %rd52, %rd46;
	shl.b64 	%rd65, %rd64, 3;
	add.s64 	%rd66, %rd44, %rd65;
	add.s32 	%r251, %r247, %r250;
	mul.wide.s32 	%rd67, %r251, 8;
	add.s64 	%rd68, %rd45, %rd67;
	ld.global.f64 	%fd427, [%rd68];
	neg.f64 	%fd428, %fd427;
	mul.f64 	%fd429, %fd414, %fd428;
	atom.global.add.f64 	%fd430, [%rd66+-8], %fd429;
	add.s64 	%rd69, %rd44, %rd67;
	add.s64 	%rd70, %rd45, %rd65;
	ld.global.f64 	%fd431, [%rd70+-8];
	neg.f64 	%fd432, %fd431;
	mul.f64 	%fd433, %fd414, %fd432;
	atom.global.add.f64 	%fd434, [%rd69], %fd433;
	add.s64 	%rd71, %rd44, %rd62;
	add.s64 	%rd72, %rd45, %rd58;
	ld.global.f64 	%fd435, [%rd72];
	neg.f64 	%fd436, %fd435;
	mul.f64 	%fd437, %fd414, %fd436;
	atom.global.add.f64 	%fd438, [%rd71+-8], %fd437;
$L__BB0_66:
	ret;

}
.func  (.param .b64 func_retval0) __internal_accurate_pow(
	.param .b64 __internal_accurate_pow_param_0,
	.param .b64 __internal_accurate_pow_param_1
)
{
	.reg .pred 	%p<8>;
	.reg .b32 	%r<49>;
	.reg .b32 	%f<3>;
	.reg .b64 	%fd<109>;

	ld.param.f64 	%fd10, [__internal_accurate_pow_param_0];
	ld.param.f64 	%fd11, [__internal_accurate_pow_param_1];
	{
	.reg .b32 %temp; 
	mov.b64 	{%temp, %r46}, %fd10;
	}
	{
	.reg .b32 %temp; 
	mov.b64 	{%r45, %temp}, %fd10;
	}
	shr.u32 	%r47, %r46, 20;
	setp.gt.u32 	%p1, %r46, 1048575;
	@%p1 bra 	$L__BB1_2;
	mul.f64 	%fd12, %fd10, 0d4350000000000000;
	{
	.reg .b32 %temp; 
	mov.b64 	{%temp, %r46}, %fd12;
	}
	{
	.reg .b32 %temp; 
	mov.b64 	{%r45, %temp}, %fd12;
	}
	shr.u32 	%r16, %r46, 20;
	add.s32 	%r47, %r16, -54;
$L__BB1_2:
	add.s32 	%r48, %r47, -1023;
	and.b32  	%r17, %r46, -2146435073;
	or.b32  	%r18, %r17, 1072693248;
	mov.b64 	%fd107, {%r45, %r18};
	setp.lt.u32 	%p2, %r18, 1073127583;
	@%p2 bra 	$L__BB1_4;
	{
	.reg .b32 %temp; 
	mov.b64 	{%r19, %temp}, %fd107;
	}
	{
	.reg .b32 %temp; 
	mov.b64 	{%temp, %r20}, %fd107;
	}
	add.s32 	%r21, %r20, -1048576;
	mov.b64 	%fd107, {%r19, %r21};
	add.s32 	%r48, %r47, -1022;
$L__BB1_4:
	add.f64 	%fd13, %fd107, 0dBFF0000000000000;
	add.f64 	%fd14, %fd107, 0d3FF0000000000000;
	rcp.approx.ftz.f64 	%fd15, %fd14;
	neg.f64 	%fd16, %fd14;
	fma.rn.f64 	%fd17, %fd16, %fd15, 0d3FF0000000000000;
	fma.rn.f64 	%fd18, %fd17, %fd17, %fd17;
	fma.rn.f64 	%fd19, %fd18, %fd15, %fd15;
	mul.f64 	%fd20, %fd13, %fd19;
	fma.rn.f64 	%fd21, %fd13, %fd19, %fd20;
	mul.f64 	%fd22, %fd21, %fd21;
	fma.rn.f64 	%fd23, %fd22, 0d3EB0F5FF7D2CAFE2, 0d3ED0F5D241AD3B5A;
	fma.rn.f64 	%fd24, %fd23, %fd22, 0d3EF3B20A75488A3F;
	fma.rn.f64 	%fd25, %fd24, %fd22, 0d3F1745CDE4FAECD5;
	fma.rn.f64 	%fd26, %fd25, %fd22, 0d3F3C71C7258A578B;
	fma.rn.f64 	%fd27, %fd26, %fd22, 0d3F6249249242B910;
	fma.rn.f64 	%fd28, %fd27, %fd22, 0d3F89999999999DFB;
	sub.f64 	%fd29, %fd13, %fd21;
	add.f64 	%fd30, %fd29, %fd29;
	neg.f64 	%fd31, %fd21;
	fma.rn.f64 	%fd32, %fd31, %fd13, %fd30;
	mul.f64 	%fd33, %fd19, %fd32;
	fma.rn.f64 	%fd34, %fd22, %fd28, 0d3FB5555555555555;
	mov.f64 	%fd35, 0d3FB5555555555555;
	sub.f64 	%fd36, %fd35, %fd34;
	fma.rn.f64 	%fd37, %fd22, %fd28, %fd36;
	add.f64 	%fd38, %fd37, 0dBC46A4CB00B9E7B0;
	add.f64 	%fd39, %fd34, %fd38;
	sub.f64 	%fd40, %fd34, %fd39;
	add.f64 	%fd41, %fd38, %fd40;
	mul.rn.f64 	%fd42, %fd21, %fd21;
	neg.f64 	%fd43, %fd42;
	fma.rn.f64 	%fd44, %fd21, %fd21, %fd43;
	{
	.reg .b32 %temp; 
	mov.b64 	{%r22, %temp}, %fd33;
	}
	{
	.reg .b32 %temp; 
	mov.b64 	{%temp, %r23}, %fd33;
	}
	add.s32 	%r24, %r23, 1048576;
	mov.b64 	%fd45, {%r22, %r24};
	fma.rn.f64 	%fd46, %fd21, %fd45, %fd44;
	mul.rn.f64 	%fd47, %fd42, %fd21;
	neg.f64 	%fd48, %fd47;
	fma.rn.f64 	%fd49, %fd42, %fd21, %fd48;
	fma.rn.f64 	%fd50, %fd42, %fd33, %fd49;
	fma.rn.f64 	%fd51, %fd46, %fd21, %fd50;
	mul.rn.f64 	%fd52, %fd39, %fd47;
	neg.f64 	%fd53, %fd52;
	fma.rn.f64 	%fd54, %fd39, %fd47, %fd53;
	fma.rn.f64 	%fd55, %fd39, %fd51, %fd54;
	fma.rn.f64 	%fd56, %fd41, %fd47, %fd55;
	add.f64 	%fd57, %fd52, %fd56;
	sub.f64 	%fd58, %fd52, %fd57;
	add.f64 	%fd59, %fd56, %fd58;
	add.f64 	%fd60, %fd21, %fd57;
	sub.f64 	%fd61, %fd21, %fd60;
	add.f64 	%fd62, %fd57, %fd61;
	add.f64 	%fd63, %fd59, %fd62;
	add.f64 	%fd64, %fd33, %fd63;
	add.f64 	%fd65, %fd60, %fd64;
	sub.f64 	%fd66, %fd60, %fd65;
	add.f64 	%fd67, %fd64, %fd66;
	xor.b32  	%r25, %r48, -2147483648;
	mov.b32 	%r26, 1127219200;
	mov.b64 	%fd68, {%r25, %r26};
	mov.b32 	%r27, -2147483648;
	mov.b64 	%fd69, {%r27, %r26};
	sub.f64 	%fd70, %fd68, %fd69;
	fma.rn.f64 	%fd71, %fd70, 0d3FE62E42FEFA39EF, %fd65;
	fma.rn.f64 	%fd72, %fd70, 0dBFE62E42FEFA39EF, %fd71;
	sub.f64 	%fd73, %fd72, %fd65;
	sub.f64 	%fd74, %fd67, %fd73;
	fma.rn.f64 	%fd75, %fd70, 0d3C7ABC9E3B39803F, %fd74;
	add.f64 	%fd76, %fd71, %fd75;
	sub.f64 	%fd77, %fd71, %fd76;
	add.f64 	%fd78, %fd75, %fd77;
	{
	.reg .b32 %temp; 
	mov.b64 	{%temp, %r28}, %fd11;
	}
	{
	.reg .b32 %temp; 
	mov.b64 	{%r29, %temp}, %fd11;
	}
	shl.b32 	%r30, %r28, 1;
	setp.gt.u32 	%p3, %r30, -33554433;
	and.b32  	%r31, %r28, -15728641;
	selp.b32 	%r32, %r31, %r28, %p3;
	mov.b64 	%fd79, {%r29, %r32};
	mul.rn.f64 	%fd80, %fd76, %fd79;
	neg.f64 	%fd81, %fd80;
	fma.rn.f64 	%fd82, %fd76, %fd79, %fd81;
	fma.rn.f64 	%fd83, %fd78, %fd79, %fd82;
	add.f64 	%fd4, %fd80, %fd83;
	sub.f64 	%fd84, %fd80, %fd4;
	add.f64 	%fd5, %fd83, %fd84;
	fma.rn.f64 	%fd85, %fd4, 0d3FF71547652B82FE, 0d4338000000000000;
	{
	.reg .b32 %temp; 
	mov.b64 	{%r13, %temp}, %fd85;
	}
	mov.f64 	%fd86, 0dC338000000000000;
	add.rn.f64 	%fd87, %fd85, %fd86;
	fma.rn.f64 	%fd88, %fd87, 0dBFE62E42FEFA39EF, %fd4;
	fma.rn.f64 	%fd89, %fd87, 0dBC7ABC9E3B39803F, %fd88;
	fma.rn.f64 	%fd90, %fd89, 0d3E5ADE1569CE2BDF, 0d3E928AF3FCA213EA;
	fma.rn.f64 	%fd91, %fd90, %fd89, 0d3EC71DEE62401315;
	fma.rn.f64 	%fd92, %fd91, %fd89, 0d3EFA01997C89EB71;
	fma.rn.f64 	%fd93, %fd92, %fd89, 0d3F2A01A014761F65;
	fma.rn.f64 	%fd94, %fd93, %fd89, 0d3F56C16C1852B7AF;
	fma.rn.f64 	%fd95, %fd94, %fd89, 0d3F81111111122322;
	fma.rn.f64 	%fd96, %fd95, %fd89, 0d3FA55555555502A1;
	fma.rn.f64 	%fd97, %fd96, %fd89, 0d3FC5555555555511;
	fma.rn.f64 	%fd98, %fd97, %fd89, 0d3FE000000000000B;
	fma.rn.f64 	%fd99, %fd98, %fd89, 0d3FF0000000000000;
	fma.rn.f64 	%fd100, %fd99, %fd89, 0d3FF0000000000000;
	{
	.reg .b32 %temp; 
	mov.b64 	{%r14, %temp}, %fd100;
	}
	{
	.reg .b32 %temp; 
	mov.b64 	{%temp, %r15}, %fd100;
	}
	shl.b32 	%r33, %r13, 20;
	add.s32 	%r34, %r33, %r15;
	mov.b64 	%fd108, {%r14, %r34};
	{
	.reg .b32 %temp; 
	mov.b64 	{%temp, %r35}, %fd4;
	}
	mov.b32 	%f2, %r35;
	abs.f32 	%f1, %f2;
	setp.lt.f32 	%p4, %f1, 0f4086232B;
	@%p4 bra 	$L__BB1_7;
	setp.lt.f64 	%p5, %fd4, 0d0000000000000000;
	add.f64 	%fd101, %fd4, 0d7FF0000000000000;
	selp.f64 	%fd108, 0d0000000000000000, %fd101, %p5;
	setp.geu.f32 	%p6, %f1, 0f40874800;
	@%p6 bra 	$L__BB1_7;
	shr.u32 	%r36, %r13, 31;
	add.s32 	%r37, %r13, %r36;
	shr.s32 	%r38, %r37, 1;
	shl.b32 	%r39, %r38, 20;
	add.s32 	%r40, %r15, %r39;
	mov.b64 	%fd102, {%r14, %r40};
	sub.s32 	%r41, %r13, %r38;
	shl.b32 	%r42, %r41, 20;
	add.s32 	%r43, %r42, 1072693248;
	mov.b32 	%r44, 0;
	mov.b64 	%fd103, {%r44, %r43};
	mul.f64 	%fd108, %fd103, %fd102;
$L__BB1_7:
	abs.f64 	%fd104, %fd108;
	setp.eq.f64 	%p7, %fd104, 0d7FF0000000000000;
	fma.rn.f64 	%fd105, %fd108, %fd5, %fd108;
	selp.f64 	%fd106, %fd108, %fd105, %p7;
	st.param.f64 	[func_retval0], %fd106;
	ret;

}


// ===== COMPILED SASS (sm_100) =====

	.target	sm_100

	.elftype	@"ET_EXEC"


//--------------------- .note.nv.tkinfo           --------------------------
	.section	.note.nv.tkinfo,"",@"SHT_NOTE"
	.sectionflags	@"SHF_NOTE_NV_TKINFO"
	.tkinfo
        /*0018*/ 	.word	0x00000002
        /*0030*/ 	.string	""
        /*0030*/ 	.string	"ptxas"
        /*0030*/ 	.string	"Cuda compilation tools, release 13.0, V13.0.88"
        /*0030*/ 	.string	"Build cuda_13.0.r13.0/compiler.36424714_0"
        /*0030*/ 	.string	"-arch sm_100 -m 64 "



//--------------------- .note.nv.cuinfo           --------------------------
	.section	.note.nv.cuinfo,"",@"SHT_NOTE"
	.sectionflags	@"SHF_NOTE_NV_CUINFO"
        /*0018*/ 	.short	0x0002
        /*001a*/ 	.short	0x0064
        /*001c*/ 	.short	0x0082
	.zero		2


//--------------------- .nv.info                  --------------------------
	.section	.nv.info,"",@"SHT_CUDA_INFO"
	.align	4


	//----- nvinfo : EIATTR_REGCOUNT
	.align		4
        /*0000*/ 	.byte	0x04, 0x2f
        /*0002*/ 	.short	(.L_7 - .L_6)
	.align		4
.L_6:
        /*0004*/ 	.word	index@(_Z9eriKerneliidddPdS_PA3_dS_S_S_)
        /*0008*/ 	.word	0x00000064


	//----- nvinfo : EIATTR_FRAME_SIZE
	.align		4
.L_7:
        /*000c*/ 	.byte	0x04, 0x11
        /*000e*/ 	.short	(.L_9 - .L_8)
	.align		4
.L_8:
        /*0010*/ 	.word	index@($_Z9eriKerneliidddPdS_PA3_dS_S_S_$__internal_accurate_pow)
        /*0014*/ 	.word	0x00000000


	//----- nvinfo : EIATTR_FRAME_SIZE
	.align		4
.L_9:
        /*0018*/ 	.byte	0x04, 0x11
        /*001a*/ 	.short	(.L_11 - .L_10)
	.align		4
.L_10:
        /*001c*/ 	.word	index@($__internal_2_$__cuda_sm20_dsqrt_rn_f64_mediumpath_v1)
        /*0020*/ 	.word	0x00000000


	//----- nvinfo : EIATTR_FRAME_SIZE
	.align		4
.L_11:
        /*0024*/ 	.byte	0x04, 0x11
        /*0026*/ 	.short	(.L_13 - .L_12)
	.align		4
.L_12:
        /*0028*/ 	.word	index@($__internal_1_$__cuda_sm20_div_rn_f64_full)
        /*002c*/ 	.word	0x00000000


	//----- nvinfo : EIATTR_FRAME_SIZE
	.align		4
.L_13:
        /*0030*/ 	.byte	0x04, 0x11
        /*0032*/ 	.short	(.L_15 - .L_14)
	.align		4
.L_14:
        /*0034*/ 	.word	index@($__internal_0_$__cuda_sm20_dblrcp_rn_slowpath_v3)
        /*0038*/ 	.word	0x00000000


	//----- nvinfo : EIATTR_FRAME_SIZE
	.align		4
.L_15:
        /*003c*/ 	.byte	0x04, 0x11
        /*003e*/ 	.short	(.L_17 - .L_16)
	.align		4
.L_16:
        /*0040*/ 	.word	index@(_Z9eriKerneliidddPdS_PA3_dS_S_S_)
        /*0044*/ 	.word	0x00000000


	//----- nvinfo : EIATTR_MIN_STACK_SIZE
	.align		4
.L_17:
        /*0048*/ 	.byte	0x04, 0x12
        /*004a*/ 	.short	(.L_19 - .L_18)
	.align		4
.L_18:
        /*004c*/ 	.word	index@(_Z9eriKerneliidddPdS_PA3_dS_S_S_)
        /*0050*/ 	.word	0x00000000
.L_19:


//--------------------- .nv.compat                --------------------------
	.section	.nv.compat,"",@"SHT_CUDA_COMPAT_INFO"
	.align	4
        /*0000*/ 	.byte	0x02, 0x09, 0x00, 0x00, 0x02, 0x02, 0x01, 0x00, 0x02, 0x05, 0x05, 0x00, 0x03, 0x07, 0x01, 0x01
        /*0010*/ 	.byte	0x02, 0x03, 0x00, 0x00, 0x02, 0x06, 0x01, 0x00, 0x04, 0x0b, 0x08, 0x00, 0x01, 0x00, 0x00, 0x00
        /*0020*/ 	.byte	0x00, 0x00, 0x00, 0x00


//--------------------- .nv.info._Z9eriKerneliidddPdS_PA3_dS_S_S_ --------------------------
	.section	.nv.info._Z9eriKerneliidddPdS_PA3_dS_S_S_,"",@"SHT_CUDA_INFO"
	.sectionflags	@""
	.align	4


	//----- nvinfo : EIATTR_CUDA_API_VERSION
	.align		4
        /*0000*/ 	.byte	0x04, 0x37
        /*0002*/ 	.short	(.L_21 - .L_20)
.L_20:
        /*0004*/ 	.word	0x00000082


	//----- nvinfo : EIATTR_KPARAM_INFO
	.align		4
.L_21:
        /*0008*/ 	.byte	0x04, 0x17
        /*000a*/ 	.short	(.L_23 - .L_22)
.L_22:
        /*000c*/ 	.word	0x00000000
        /*0010*/ 	.short	0x000a
        /*0012*/ 	.short	0x0048
        /*0014*/ 	.byte	0x00, 0xf5, 0x21, 0x00


	//----- nvinfo : EIATTR_KPARAM_INFO
	.align		4
.L_23:
        /*0018*/ 	.byte	0x04, 0x17
        /*001a*/ 	.short	(.L_25 - .L_24)
.L_24:
        /*001c*/ 	.word	0x00000000
        /*0020*/ 	.short	0x0009
        /*0022*/ 	.short	0x0040
        /*0024*/ 	.byte	0x00, 0xf5, 0x21, 0x00


	//----- nvinfo : EIATTR_KPARAM_INFO
	.align		4
.L_25:
        /*0028*/ 	.byte	0x04, 0x17
        /*002a*/ 	.short	(.L_27 - .L_26)
.L_26:
        /*002c*/ 	.word	0x00000000
        /*0030*/ 	.short	0x0008
        /*0032*/ 	.short	0x0038
        /*0034*/ 	.byte	0x00, 0xf5, 0x21, 0x00


	//----- nvinfo : EIATTR_KPARAM_INFO
	.align		4
.L_27:
        /*0038*/ 	.byte	0x04, 0x17
        /*003a*/ 	.short	(.L_29 - .L_28)
.L_28:
        /*003c*/ 	.word	0x00000000
        /*0040*/ 	.short	0x0007
        /*0042*/ 	.short	0x0030
        /*0044*/ 	.byte	0x00, 0xf5, 0x21, 0x00


	//----- nvinfo : EIATTR_KPARAM_INFO
	.align		4
.L_29:
        /*0048*/ 	.byte	0x04, 0x17
        /*004a*/ 	.short	(.L_31 - .L_30)
.L_30:
        /*004c*/ 	.word	0x00000000
        /*0050*/ 	.short	0x0006
        /*0052*/ 	.short	0x0028
        /*0054*/ 	.byte	0x00, 0xf5, 0x21, 0x00


	//----- nvinfo : EIATTR_KPARAM_INFO
	.align		4
.L_31:
        /*0058*/ 	.byte	0x04, 0x17
        /*005a*/ 	.short	(.L_33 - .L_32)
.L_32:
        /*005c*/ 	.word	0x00000000
        /*0060*/ 	.short	0x0005
        /*0062*/ 	.short	0x0020
        /*0064*/ 	.byte	0x00, 0xf5, 0x21, 0x00


	//----- nvinfo : EIATTR_KPARAM_INFO
	.align		4
.L_33:
        /*0068*/ 	.byte	0x04, 0x17
        /*006a*/ 	.short	(.L_35 - .L_34)
.L_34:
        /*006c*/ 	.word	0x00000000
        /*0070*/ 	.short	0x0004
        /*0072*/ 	.short	0x0018
        /*0074*/ 	.byte	0x00, 0xf0, 0x21, 0x00


	//----- nvinfo : EIATTR_KPARAM_INFO
	.align		4
.L_35:
        /*0078*/ 	.byte	0x04, 0x17
        /*007a*/ 	.short	(.L_37 - .L_36)
.L_36:
        /*007c*/ 	.word	0x00000000
        /*0080*/ 	.short	0x0003
        /*0082*/ 	.short	0x0010
        /*0084*/ 	.byte	0x00, 0xf0, 0x21, 0x00


	//----- nvinfo : EIATTR_KPARAM_INFO
	.align		4
.L_37:
        /*0088*/ 	.byte	0x04, 0x17
        /*008a*/ 	.short	(.L_39 - .L_38)
.L_38:
        /*008c*/ 	.word	0x00000000
        /*0090*/ 	.short	0x0002
        /*0092*/ 	.short	0x0008
        /*0094*/ 	.byte	0x00, 0xf0, 0x21, 0x00


	//----- nvinfo : EIATTR_KPARAM_INFO
	.align		4
.L_39:
        /*0098*/ 	.byte	0x04, 0x17
        /*009a*/ 	.short	(.L_41 - .L_40)
.L_40:
        /*009c*/ 	.word	0x00000000
        /*00a0*/ 	.short	0x0001
        /*00a2*/ 	.short	0x0004
        /*00a4*/ 	.byte	0x00, 0xf0, 0x11, 0x00


	//----- nvinfo : EIATTR_KPARAM_INFO
	.align		4
.L_41:
        /*00a8*/ 	.byte	0x04, 0x17
        /*00aa*/ 	.short	(.L_43 - .L_42)
.L_42:
        /*00ac*/ 	.word	0x00000000
        /*00b0*/ 	.short	0x0000
        /*00b2*/ 	.short	0x0000
        /*00b4*/ 	.byte	0x00, 0xf0, 0x11, 0x00


	//----- nvinfo : EIATTR_SPARSE_MMA_MASK
	.align		4
.L_43:
        /*00b8*/ 	.byte	0x03, 0x50
        /*00ba*/ 	.short	0x0000


	//----- nvinfo : EIATTR_MAXREG_COUNT
	.align		4
        /*00bc*/ 	.byte	0x03, 0x1b
        /*00be*/ 	.short	0x00ff


	//----- nvinfo : EIATTR_MERCURY_ISA_VERSION
	.align		4
        /*00c0*/ 	.byte	0x03, 0x5f
        /*00c2*/ 	.short	0x0101


	//----- nvinfo : EIATTR_VRC_CTA_INIT_COUNT
	.align		4
        /*00c4*/ 	.byte	0x02, 0x4a
	.zero		1
	.zero		1


	//----- nvinfo : EIATTR_EXIT_INSTR_OFFSETS
	.align		4
        /*00c8*/ 	.byte	0x04, 0x1c
        /*00ca*/ 	.short	(.L_45 - .L_44)


	//   ....[0]....
.L_44:
        /*00cc*/ 	.word	0x000000a0


	//   ....[1]....
        /*00d0*/ 	.word	0x00000400


	//   ....[2]....
        /*00d4*/ 	.word	0x000004c0


	//   ....[3]....
        /*00d8*/ 	.word	0x00000ab0


	//   ....[4]....
        /*00dc*/ 	.word	0x00004400


	//----- nvinfo : EIATTR_CRS_STACK_SIZE
	.align		4
.L_45:
        /*00e0*/ 	.byte	0x04, 0x1e
        /*00e2*/ 	.short	(.L_47 - .L_46)
.L_46:
        /*00e4*/ 	.word	0x00000000


	//----- nvinfo : EIATTR_CBANK_PARAM_SIZE
	.align		4
.L_47:
        /*00e8*/ 	.byte	0x03, 0x19
        /*00ea*/ 	.short	0x0050


	//----- nvinfo : EIATTR_PARAM_CBANK
	.align		4
        /*00ec*/ 	.byte	0x04, 0x0a
        /*00ee*/ 	.short	(.L_49 - .L_48)
	.align		4
.L_48:
        /*00f0*/ 	.word	index@(.nv.constant0._Z9eriKerneliidddPdS_PA3_dS_S_S_)
        /*00f4*/ 	.short	0x0380
        /*00f6*/ 	.short	0x0050


	//----- nvinfo : EIATTR_SW_WAR
	.align		4
.L_49:
        /*00f8*/ 	.byte	0x04, 0x36
        /*00fa*/ 	.short	(.L_51 - .L_50)
.L_50:
        /*00fc*/ 	.word	0x00000008
.L_51:


//--------------------- .nv.callgraph             --------------------------
	.section	.nv.callgraph,"",@"SHT_CUDA_CALLGRAPH"
	.align	4
	.sectionentsize	8
	.align		4
        /*0000*/ 	.word	0x00000000
	.align		4
        /*0004*/ 	.word	0xffffffff
	.align		4
        /*0008*/ 	.word	0x00000000
	.align		4
        /*000c*/ 	.word	0xfffffffe
	.align		4
        /*0010*/ 	.word	0x00000000
	.align		4
        /*0014*/ 	.word	0xfffffffd
	.align		4
        /*0018*/ 	.word	0x00000000
	.align		4
        /*001c*/ 	.word	0xfffffffc


//--------------------- .nv.constant3             --------------------------
	.section	.nv.constant3,"a",@progbits
	.align	8
.nv.constant3:
	.type		d_xpnt,@object
	.size		d_xpnt,(d_coef - d_xpnt)
d_xpnt:
	.zero		8
	.type		d_coef,@object
	.size		d_coef,(.L_1 - d_coef)
d_coef:
	.zero		8
.L_1:


//--------------------- .nv.constant4             --------------------------
	.section	.nv.constant4,"a",@progbits
	.align	8
	.align		8
.nv.constant4:
        /*0000*/ 	.dword	d_geom
	.align		8
        /*0008*/ 	.dword	d_schwarz
	.align		8
        /*0010*/ 	.dword	d_dens
	.align		8
        /*0018*/ 	.dword	d_fock


//--------------------- .text._Z9eriKerneliidddPdS_PA3_dS_S_S_ --------------------------
	.section	.text._Z9eriKerneliidddPdS_PA3_dS_S_S_,"ax",@progbits
	.align	128
        .global         _Z9eriKerneliidddPdS_PA3_dS_S_S_
        .type           _Z9eriKerneliidddPdS_PA3_dS_S_S_,@function
        .size           _Z9eriKerneliidddPdS_PA3_dS_S_S_,(.L_x_78 - _Z9eriKerneliidddPdS_PA3_dS_S_S_)
        .other          _Z9eriKerneliidddPdS_PA3_dS_S_S_,@"STO_CUDA_ENTRY STV_DEFAULT"
_Z9eriKerneliidddPdS_PA3_dS_S_S_:
.text._Z9eriKerneliidddPdS_PA3_dS_S_S_:
[----:B------:R-:W-:Y:S01]  /*0000*/  LDC R1, c[0x0][0x37c] ;  /* 0x0000df00ff017b82 */ /* 0x000fe20000000800 */
[----:B------:R-:W0:Y:S07]  /*0010*/  S2R R3, SR_TID.X ;  /* 0x0000000000037919 */ /* 0x000e2e0000002100 */
[----:B------:R-:W0:Y:S01]  /*0020*/  S2UR UR4, SR_CTAID.X ;  /* 0x00000000000479c3 */ /* 0x000e220000002500 */
[----:B------:R-:W1:Y:S07]  /*0030*/  LDCU UR5, c[0x0][0x380] ;  /* 0x00007000ff0577ac */ /* 0x000e6e0008000800 */
[----:B------:R-:W0:Y:S02]  /*0040*/  LDC R12, c[0x0][0x360] ;  /* 0x0000d800ff0c7b82 */ /* 0x000e240000000800 */
[----:B0-----:R-:W-:Y:S01]  /*0050*/  IMAD R12, R12, UR4, R3 ;  /* 0x000000040c0c7c24 */ /* 0x001fe2000f8e0203 */
[----:B-1----:R-:W-:-:S03]  /*0060*/  USHF.R.S32.HI UR4, URZ, 0x1f, UR5 ;  /* 0x0000001fff047899 */ /* 0x002fc60008011405 */
[----:B------:R-:W-:-:S05]  /*0070*/  VIADD R13, R12, 0x1 ;  /* 0x000000010c0d7836 */ /* 0x000fca0000000000 */
[----:B------:R-:W-:-:S04]  /*0080*/  ISETP.GT.U32.AND P0, PT, R13, UR5, PT ;  /* 0x000000050d007c0c */ /* 0x000fc8000bf04070 */
[----:B------:R-:W-:-:S13]  /*0090*/  ISETP.GT.U32.AND.EX P0, PT, RZ, UR4, PT, P0 ;  /* 0x00000004ff007c0c */ /* 0x000fda000bf04100 */
[----:B------:R-:W-:Y:S05]  /*00a0*/  @P0 EXIT ;  /* 0x000000000000094d */ /* 0x000fea0003800000 */
[----:B------:R-:W0:Y:S01]  /*00b0*/  I2F.F64.U32 R2, R13 ;  /* 0x0000000d00027312 */ /* 0x000e220000201800 */
[----:B------:R-:W-:Y:S01]  /*00c0*/  IMAD.MOV.U32 R6, RZ, RZ, 0x0 ;  /* 0x00000000ff067424 */ /* 0x000fe200078e00ff */
[----:B------:R-:W-:Y:S01]  /*00d0*/  BSSY.RECONVERGENT B0, `(.L_x_0) ;  /* 0x000001b000007945 */ /* 0x000fe20003800200 */
[----:B------:R-:W-:Y:S01]  /*00e0*/  IMAD.MOV.U32 R7, RZ, RZ, 0x3fd80000 ;  /* 0x3fd80000ff077424 */ /* 0x000fe200078e00ff */
[----:B0-----:R-:W-:-:S06]  /*00f0*/  DADD R80, R2, R2 ;  /* 0x0000000002507229 */ /* 0x001fcc0000000002 */
[----:B------:R-:W0:Y:S04]  /*0100*/  MUFU.RSQ64H R3, R81 ;  /* 0x0000005100037308 */ /* 0x000e280000001c00 */
[----:B------:R-:W-:-:S05]  /*0110*/  VIADD R2, R81, 0xfcb00000 ;  /* 0xfcb0000051027836 */ /* 0x000fca0000000000 */
[----:B------:R-:W-:Y:S01]  /*0120*/  ISETP.GE.U32.AND P0, PT, R2, 0x7ca00000, PT ;  /* 0x7ca000000200780c */ /* 0x000fe20003f06070 */
[----:B0-----:R-:W-:-:S08]  /*0130*/  DMUL R4, R2, R2 ;  /* 0x0000000202047228 */ /* 0x001fd00000000000 */
[----:B------:R-:W-:-:S08]  /*0140*/  DFMA R4, R80, -R4, 1 ;  /* 0x3ff000005004742b */ /* 0x000fd00000000804 */
[----:B------:R-:W-:Y:S02]  /*0150*/  DFMA R6, R4, R6, 0.5 ;  /* 0x3fe000000406742b */ /* 0x000fe40000000006 */
[----:B------:R-:W-:-:S08]  /*0160*/  DMUL R4, R2, R4 ;  /* 0x0000000402047228 */ /* 0x000fd00000000000 */
[----:B------:R-:W-:-:S08]  /*0170*/  DFMA R4, R6, R4, R2 ;  /* 0x000000040604722b */ /* 0x000fd00000000002 */
[----:B------:R-:W-:Y:S02]  /*0180*/  DMUL R6, R80, R4 ;  /* 0x0000000450067228 */ /* 0x000fe40000000000 */
[----:B------:R-:W-:Y:S02]  /*0190*/  VIADD R11, R5, 0xfff00000 ;  /* 0xfff00000050b7836 */ /* 0x000fe40000000000 */
[----:B------:R-:W-:-:S04]  /*01a0*/  IMAD.MOV.U32 R10, RZ, RZ, R4 ;  /* 0x000000ffff0a7224 */ /* 0x000fc800078e0004 */
[----:B------:R-:W-:-:S08]  /*01b0*/  DFMA R68, R6, -R6, R80 ;  /* 0x800000060644722b */ /* 0x000fd00000000050 */
[----:B------:R-:W-:Y:S01]  /*01c0*/  DFMA R8, R68, R10, R6 ;  /* 0x0000000a4408722b */ /* 0x000fe20000000006 */
[----:B------:R-:W-:Y:S10]  /*01d0*/  @!P0 BRA `(.L_x_1) ;  /* 0x0000000000288947 */ /* 0x000ff40003800000 */
[----:B------:R-:W-:Y:S01]  /*01e0*/  IMAD.MOV.U32 R0, RZ, RZ, R4 ;  /* 0x000000ffff007224 */ /* 0x000fe200078e0004 */
[----:B------:R-:W-:Y:S01]  /*01f0*/  MOV R70, 0x260 ;  /* 0x0000026000467802 */ /* 0x000fe20000000f00 */
[----:B------:R-:W-:Y:S02]  /*0200*/  IMAD.MOV.U32 R83, RZ, RZ, R69 ;  /* 0x000000ffff537224 */ /* 0x000fe400078e0045 */
[----:B------:R-:W-:Y:S02]  /*0210*/  IMAD.MOV.U32 R74, RZ, RZ, R6 ;  /* 0x000000ffff4a7224 */ /* 0x000fe400078e0006 */
[----:B------:R-:W-:Y:S02]  /*0220*/  IMAD.MOV.U32 R75, RZ, RZ, R7 ;  /* 0x000000ffff4b7224 */ /* 0x000fe400078e0007 */
[----:B------:R-:W-:Y:S02]  /*0230*/  IMAD.MOV.U32 R17, RZ, RZ, R2 ;  /* 0x000000ffff117224 */ /* 0x000fe400078e0002 */
[----:B------:R-:W-:-:S07]  /*0240*/  IMAD.MOV.U32 R73, RZ, RZ, R11 ;  /* 0x000000ffff497224 */ /* 0x000fce00078e000b */
[----:B------:R-:W-:Y:S05]  /*0250*/  CALL.REL.NOINC `($__internal_2_$__cuda_sm20_dsqrt_rn_f64_mediumpath_v1) ;  /* 0x0000004800a07944 */ /* 0x000fea0003c00000 */
[----:B------:R-:W-:Y:S02]  /*0260*/  IMAD.MOV.U32 R8, RZ, RZ, R68 ;  /* 0x000000ffff087224 */ /* 0x000fe400078e0044 */
[----:B------:R-:W-:-:S07]  /*0270*/  IMAD.MOV.U32 R9, RZ, RZ, R69 ;  /* 0x000000ffff097224 */ /* 0x000fce00078e0045 */
.L_x_1:
[----:B------:R-:W-:Y:S05]  /*0280*/  BSYNC.RECONVERGENT B0 ;  /* 0x0000000000007941 */ /* 0x000fea0003800200 */
.L_x_0:
[----:B------:R0:W1:Y:S01]  /*0290*/  F2I.F64.TRUNC R8, R8 ;  /* 0x0000000800087311 */ /* 0x000062000030d100 */
[----:B------:R-:W-:Y:S01]  /*02a0*/  BSSY.RECONVERGENT B0, `(.L_x_2) ;  /* 0x000000b000007945 */ /* 0x000fe20003800200 */
.L_x_3:
[----:B-1----:R-:W-:Y:S02]  /*02b0*/  IMAD R2, R8, R8, RZ ;  /* 0x0000000808027224 */ /* 0x002fe400078e02ff */
[--C-:B------:R-:W-:Y:S02]  /*02c0*/  IMAD.MOV.U32 R5, RZ, RZ, R8.reuse ;  /* 0x000000ffff057224 */ /* 0x100fe400078e0008 */
[----:B------:R-:W-:Y:S02]  /*02d0*/  IMAD.IADD R0, R2, 0x1, R8 ;  /* 0x0000000102007824 */ /* 0x000fe400078e0208 */
[----:B------:R-:W-:-:S03]  /*02e0*/  VIADD R8, R8, 0x1 ;  /* 0x0000000108087836 */ /* 0x000fc60000000000 */
[----:B------:R-:W-:-:S04]  /*02f0*/  LEA.HI R0, R0, R0, RZ, 0x1 ;  /* 0x0000000000007211 */ /* 0x000fc800078f08ff */
[----:B------:R-:W-:-:S04]  /*0300*/  SHF.R.S32.HI R0, RZ, 0x1, R0 ;  /* 0x00000001ff007819 */ /* 0x000fc80000011400 */
[----:B------:R-:W-:Y:S02]  /*0310*/  ISETP.GE.U32.AND P0, PT, R0, R13, PT ;  /* 0x0000000d0000720c */ /* 0x000fe40003f06070 */
[----:B------:R-:W-:-:S04]  /*0320*/  SHF.R.S32.HI R0, RZ, 0x1f, R0 ;  /* 0x0000001fff007819 */ /* 0x000fc80000011400 */
[----:B------:R-:W-:-:S13]  /*0330*/  ISETP.GE.U32.AND.EX P0, PT, R0, RZ, PT, P0 ;  /* 0x000000ff0000720c */ /* 0x000fda0003f06100 */
[----:B------:R-:W-:Y:S05]  /*0340*/  @!P0 BRA `(.L_x_3) ;  /* 0xfffffffc00d88947 */ /* 0x000fea000383ffff */
[----:B------:R-:W-:Y:S05]  /*0350*/  BSYNC.RECONVERGENT B0 ;  /* 0x0000000000007941 */ /* 0x000fea0003800200 */
.L_x_2:
[----:B------:R-:W1:Y:S01]  /*0360*/  LDCU UR4, c[0x0][0x384] ;  /* 0x00007080ff0477ac */ /* 0x000e620008000800 */
[----:B------:R-:W-:-:S05]  /*0370*/  IMAD.IADD R0, R2, 0x1, -R5 ;  /* 0x0000000102007824 */ /* 0x000fca00078e0a05 */
[----:B------:R-:W-:-:S04]  /*0380*/  LEA.HI R0, R0, R0, RZ, 0x1 ;  /* 0x0000000000007211 */ /* 0x000fc800078f08ff */
[----:B------:R-:W-:-:S05]  /*0390*/  SHF.R.S32.HI R0, RZ, 0x1, R0 ;  /* 0x00000001ff007819 */ /* 0x000fca0000011400 */
[----:B------:R-:W-:Y:S01]  /*03a0*/  IMAD.IADD R6, R13, 0x1, -R0 ;  /* 0x000000010d067824 */ /* 0x000fe200078e0a00 */
[----:B-1----:R-:W-:-:S04]  /*03b0*/  UIMAD UR4, UR4, UR4, UR4 ;  /* 0x00000004040472a4 */ /* 0x002fc8000f8e0204 */
[----:B------:R-:W-:Y:S01]  /*03c0*/  VIMNMX R2, PT, PT, R6, R5, !PT ;  /* 0x0000000506027248 */ /* 0x000fe20007fe0100 */
[----:B------:R-:W-:-:S04]  /*03d0*/  ULEA.HI UR4, UR4, UR4, URZ, 0x1 ;  /* 0x0000000404047291 */ /* 0x000fc8000f8f08ff */
[----:B------:R-:W-:-:S06]  /*03e0*/  USHF.R.S32.HI UR4, URZ, 0x1, UR4 ;  /* 0x00000001ff047899 */ /* 0x000fcc0008011404 */
[----:B------:R-:W-:-:S13]  /*03f0*/  ISETP.GT.AND P0, PT, R2, UR4, PT ;  /* 0x0000000402007c0c */ /* 0x000fda000bf04270 */
[----:B------:R-:W-:Y:S05]  /*0400*/  @P0 EXIT ;  /* 0x000000000000094d */ /* 0x000fea0003800000 */
[----:B------:R-:W1:Y:S01]  /*0410*/  LDC.64 R10, c[0x0][0x3b8] ;  /* 0x0000ee00ff0a7b82 */ /* 0x000e620000000a00 */
[----:B------:R-:W2:Y:S01]  /*0420*/  LDCU.64 UR6, c[0x0][0x358] ;  /* 0x00006b00ff0677ac */ /* 0x000ea20008000a00 */
[----:B------:R-:W-:Y:S02]  /*0430*/  VIADD R8, R5, 0xffffffff ;  /* 0xffffffff05087836 */ /* 0x000fe40000000000 */
[----:B------:R-:W-:Y:S01]  /*0440*/  IMAD.IADD R7, R12, 0x1, -R0 ;  /* 0x000000010c077824 */ /* 0x000fe200078e0a00 */
[----:B------:R-:W3:Y:S01]  /*0450*/  LDCU.64 UR4, c[0x0][0x388] ;  /* 0x00007100ff0477ac */ /* 0x000ee20008000a00 */
[----:B-1----:R-:W-:-:S04]  /*0460*/  IMAD.WIDE R2, R8, 0x8, R10 ;  /* 0x0000000808027825 */ /* 0x002fc800078e020a */
[----:B------:R-:W-:Y:S02]  /*0470*/  IMAD.WIDE R10, R7, 0x8, R10 ;  /* 0x00000008070a7825 */ /* 0x000fe400078e020a */
[----:B--2---:R-:W2:Y:S04]  /*0480*/  LDG.E.64 R2, desc[UR6][R2.64] ;  /* 0x0000000602027981 */ /* 0x004ea8000c1e1b00 */
[----:B------:R-:W2:Y:S02]  /*0490*/  LDG.E.64 R10, desc[UR6][R10.64] ;  /* 0x000000060a0a7981 */ /* 0x000ea4000c1e1b00 */
[----:B--2---:R-:W-:-:S08]  /*04a0*/  DMUL R12, R2, R10 ;  /* 0x0000000a020c7228 */ /* 0x004fd00000000000 */
[----:B---3--:R-:W-:-:S14]  /*04b0*/  DSETP.GT.AND P0, PT, R12, UR4, PT ;  /* 0x000000040c007e2a */ /* 0x008fdc000bf04000 */
[----:B------:R-:W-:Y:S05]  /*04c0*/  @!P0 EXIT ;  /* 0x000000000000894d */ /* 0x000fea0003800000 */
[----:B------:R-:W1:Y:S01]  /*04d0*/  I2F.F64 R2, R5 ;  /* 0x0000000500027312 */ /* 0x000e620000201c00 */
[----:B------:R-:W-:Y:S01]  /*04e0*/  IMAD.MOV.U32 R12, RZ, RZ, 0x0 ;  /* 0x00000000ff0c7424 */ /* 0x000fe200078e00ff */
[----:B------:R-:W-:Y:S01]  /*04f0*/  BSSY.RECONVERGENT B0, `(.L_x_4) ;  /* 0x000001b000007945 */ /* 0x000fe20003800200 */
[----:B------:R-:W-:Y:S01]  /*0500*/  IMAD.MOV.U32 R13, RZ, RZ, 0x3fd80000 ;  /* 0x3fd80000ff0d7424 */ /* 0x000fe200078e00ff */
[----:B-1----:R-:W-:-:S06]  /*0510*/  DADD R80, R2, R2 ;  /* 0x0000000002507229 */ /* 0x002fcc0000000002 */
[----:B------:R-:W1:Y:S04]  /*0520*/  MUFU.RSQ64H R3, R81 ;  /* 0x0000005100037308 */ /* 0x000e680000001c00 */
[----:B------:R-:W-:-:S05]  /*0530*/  VIADD R2, R81, 0xfcb00000 ;  /* 0xfcb0000051027836 */ /* 0x000fca0000000000 */
[----:B------:R-:W-:Y:S01]  /*0540*/  ISETP.GE.U32.AND P0, PT, R2, 0x7ca00000, PT ;  /* 0x7ca000000200780c */ /* 0x000fe20003f06070 */
[----:B-1----:R-:W-:-:S08]  /*0550*/  DMUL R10, R2, R2 ;  /* 0x00000002020a7228 */ /* 0x002fd00000000000 */
        /* <DEDUP_REMOVED lines=17> */
[----:B0-----:R-:W-:Y:S05]  /*0670*/  CALL.REL.NOINC `($__internal_2_$__cuda_sm20_dsqrt_rn_f64_mediumpath_v1) ;  /* 0x0000004400987944 */ /* 0x001fea0003c00000 */
[----:B------:R-:W-:Y:S02]  /*0680*/  IMAD.MOV.U32 R10, RZ, RZ, R68 ;  /* 0x000000ffff0a7224 */ /* 0x000fe400078e0044 */
[----:B------:R-:W-:-:S07]  /*0690*/  IMAD.MOV.U32 R11, RZ, RZ, R69 ;  /* 0x000000ffff0b7224 */ /* 0x000fce00078e0045 */
.L_x_5:
[----:B------:R-:W-:Y:S05]  /*06a0*/  BSYNC.RECONVERGENT B0 ;  /* 0x0000000000007941 */ /* 0x000fea0003800200 */
.L_x_4:
[----:B------:R1:W2:Y:S01]  /*06b0*/  F2I.F64.TRUNC R10, R10 ;  /* 0x0000000a000a7311 */ /* 0x0002a2000030d100 */
[----:B------:R-:W-:Y:S01]  /*06c0*/  BSSY.RECONVERGENT B0, `(.L_x_6) ;  /* 0x0000009000007945 */ /* 0x000fe20003800200 */
.L_x_7:
[C---:B--2---:R-:W-:Y:S02]  /*06d0*/  IMAD R7, R10.reuse, R10, RZ ;  /* 0x0000000a0a077224 */ /* 0x044fe400078e02ff */
[--C-:B------:R-:W-:Y:S02]  /*06e0*/  IMAD.MOV.U32 R4, RZ, RZ, R10.reuse ;  /* 0x000000ffff047224 */ /* 0x100fe400078e000a */
[----:B------:R-:W-:Y:S02]  /*06f0*/  IMAD.IADD R0, R7, 0x1, R10 ;  /* 0x0000000107007824 */ /* 0x000fe400078e020a */
[----:B------:R-:W-:-:S03]  /*0700*/  VIADD R10, R10, 0x1 ;  /* 0x000000010a0a7836 */ /* 0x000fc60000000000 */
[----:B------:R-:W-:-:S04]  /*0710*/  LEA.HI R0, R0, R0, RZ, 0x1 ;  /* 0x0000000000007211 */ /* 0x000fc800078f08ff */
[----:B------:R-:W-:-:S04]  /*0720*/  SHF.R.S32.HI R0, RZ, 0x1, R0 ;  /* 0x00000001ff007819 */ /* 0x000fc80000011400 */
[----:B------:R-:W-:-:S13]  /*0730*/  ISETP.GE.AND P0, PT, R0, R5, PT ;  /* 0x000000050000720c */ /* 0x000fda0003f06270 */
[----:B------:R-:W-:Y:S05]  /*0740*/  @!P0 BRA `(.L_x_7) ;  /* 0xfffffffc00e08947 */ /* 0x000fea000383ffff */
[----:B------:R-:W-:Y:S05]  /*0750*/  BSYNC.RECONVERGENT B0 ;  /* 0x0000000000007941 */ /* 0x000fea0003800200 */
.L_x_6:
[----:B------:R-:W2:Y:S01]  /*0760*/  I2F.F64 R2, R6 ;  /* 0x0000000600027312 */ /* 0x000ea20000201c00 */
[----:B------:R-:W-:Y:S01]  /*0770*/  IMAD.MOV.U32 R12, RZ, RZ, 0x0 ;  /* 0x00000000ff0c7424 */ /* 0x000fe200078e00ff */
[----:B------:R-:W-:Y:S01]  /*0780*/  BSSY.RECONVERGENT B0, `(.L_x_8) ;  /* 0x000001f000007945 */ /* 0x000fe20003800200 */
[----:B------:R-:W-:Y:S02]  /*0790*/  IMAD.MOV.U32 R13, RZ, RZ, 0x3fd80000 ;  /* 0x3fd80000ff0d7424 */ /* 0x000fe400078e00ff */
[----:B------:R-:W-:-:S05]  /*07a0*/  IMAD.IADD R0, R7, 0x1, -R4 ;  /* 0x0000000107007824 */ /* 0x000fca00078e0a04 */
[----:B------:R-:W-:-:S04]  /*07b0*/  LEA.HI R0, R0, R0, RZ, 0x1 ;  /* 0x0000000000007211 */ /* 0x000fc800078f08ff */
[----:B------:R-:W-:Y:S01]  /*07c0*/  SHF.R.S32.HI R24, RZ, 0x1, R0 ;  /* 0x00000001ff187819 */ /* 0x000fe20000011400 */
[----:B--2---:R-:W-:-:S04]  /*07d0*/  DADD R80, R2, R2 ;  /* 0x0000000002507229 */ /* 0x004fc80000000002 */
[----:B------:R-:W-:Y:S02]  /*07e0*/  IMAD.IADD R5, R5, 0x1, -R24 ;  /* 0x0000000105057824 */ /* 0x000fe400078e0a18 */
        /* <DEDUP_REMOVED lines=24> */
.L_x_9:
[----:B------:R-:W-:Y:S05]  /*0970*/  BSYNC.RECONVERGENT B0 ;  /* 0x0000000000007941 */ /* 0x000fea0003800200 */
.L_x_8:
[----:B------:R1:W2:Y:S01]  /*0980*/  F2I.F64.TRUNC R10, R10 ;  /* 0x0000000a000a7311 */ /* 0x0002a2000030d100 */
[----:B------:R-:W-:Y:S01]  /*0990*/  BSSY.RECONVERGENT B0, `(.L_x_10) ;  /* 0x0000009000007945 */ /* 0x000fe20003800200 */
.L_x_11:
[----:B--2---:R-:W-:Y:S02]  /*09a0*/  IMAD R2, R10, R10, RZ ;  /* 0x0000000a0a027224 */ /* 0x004fe400078e02ff */
        /* <DEDUP_REMOVED lines=8> */
.L_x_10:
[--C-:B------:R-:W-:Y:S01]  /*0a30*/  IMAD.IADD R0, R2, 0x1, -R7.reuse ;  /* 0x0000000102007824 */ /* 0x100fe200078e0a07 */
[----:B------:R-:W2:Y:S01]  /*0a40*/  LDCU UR4, c[0x0][0x384] ;  /* 0x00007080ff0477ac */ /* 0x000ea20008000800 */
[----:B0-----:R-:W-:-:S03]  /*0a50*/  VIMNMX3 R9, R4, R5, R7, !PT ;  /* 0x000000050409720f */ /* 0x001fc60007800107 */
[----:B------:R-:W-:-:S04]  /*0a60*/  LEA.HI R0, R0, R0, RZ, 0x1 ;  /* 0x0000000000007211 */ /* 0x000fc800078f08ff */
[----:B------:R-:W-:-:S05]  /*0a70*/  SHF.R.S32.HI R3, RZ, 0x1, R0 ;  /* 0x00000001ff037819 */ /* 0x000fca0000011400 */
[----:B------:R-:W-:-:S05]  /*0a80*/  IMAD.IADD R6, R6, 0x1, -R3 ;  /* 0x0000000106067824 */ /* 0x000fca00078e0a03 */
[----:B------:R-:W-:-:S04]  /*0a90*/  VIMNMX R9, PT, PT, R6, R9, !PT ;  /* 0x0000000906097248 */ /* 0x000fc80007fe0100 */
[----:B--2---:R-:W-:-:S13]  /*0aa0*/  ISETP.GT.AND P0, PT, R9, UR4, PT ;  /* 0x0000000409007c0c */ /* 0x004fda000bf04270 */
[----:B------:R-:W-:Y:S05]  /*0ab0*/  @P0 EXIT ;  /* 0x000000000000094d */ /* 0x000fea0003800000 */
[----:B------:R-:W0:Y:S01]  /*0ac0*/  LDC.64 R30, c[0x0][0x3b0] ;  /* 0x0000ec00ff1e7b82 */ /* 0x000e220000000a00 */
[----:B------:R-:W-:-:S04]  /*0ad0*/  VIADD R29, R4, 0xffffffff ;  /* 0xffffffff041d7836 */ /* 0x000fc80000000000 */
[----:B0-----:R-:W-:-:S04]  /*0ae0*/  IMAD.WIDE R28, R29, 0x18, R30 ;  /* 0x000000181d1c7825 */ /* 0x001fc800078e021e */
[----:B------:R-:W-:Y:S01]  /*0af0*/  IMAD.WIDE R30, R5, 0x18, R30 ;  /* 0x00000018051e7825 */ /* 0x000fe200078e021e */
[----:B------:R-:W2:Y:S04]  /*0b00*/  LDG.E.64 R20, desc[UR6][R28.64] ;  /* 0x000000061c147981 */ /* 0x000ea8000c1e1b00 */
[----:B------:R-:W2:Y:S01]  /*0b10*/  LDG.E.64 R22, desc[UR6][R30.64+-0x18] ;  /* 0xffffe8061e167981 */ /* 0x000ea2000c1e1b00 */
[----:B------:R-:W-:Y:S01]  /*0b20*/  BSSY.RECONVERGENT B0, `(.L_x_12) ;  /* 0x0000009000007945 */ /* 0x000fe20003800200 */
[----:B------:R-:W-:Y:S01]  /*0b30*/  IMAD.IADD R8, R8, 0x1, -R24 ;  /* 0x0000000108087824 */ /* 0x000fe200078e0a18 */
[----:B------:R-:W-:Y:S01]  /*0b40*/  MOV R0, 0xbb0 ;  /* 0x00000bb000007802 */ /* 0x000fe20000000f00 */
[----:B------:R-:W-:Y:S01]  /*0b50*/  IMAD.MOV.U32 R17, RZ, RZ, 0x40000000 ;  /* 0x40000000ff117424 */ /* 0x000fe200078e00ff */
[----:B------:R-:W-:Y:S01]  /*0b60*/  UMOV UR4, URZ ;  /* 0x000000ff00047c82 */ /* 0x000fe20008000000 */
[----:B--2---:R-:W-:-:S08]  /*0b70*/  DADD R2, R20, -R22 ;  /* 0x0000000014027229 */ /* 0x004fd00000000816 */
[----:B------:R-:W-:-:S10]  /*0b80*/  DADD R18, -RZ, |R2| ;  /* 0x00000000ff127229 */ /* 0x000fd40000000502 */
[----:B------:R-:W-:-:S07]  /*0b90*/  IMAD.MOV.U32 R68, RZ, RZ, R18 ;  /* 0x000000ffff447224 */ /* 0x000fce00078e0012 */
[----:B-1----:R-:W-:Y:S05]  /*0ba0*/  CALL.REL.NOINC `($_Z9eriKerneliidddPdS_PA3_dS_S_S_$__internal_accurate_pow) ;  /* 0x0000004000f07944 */ /* 0x002fea0003c00000 */
[----:B------:R-:W-:Y:S05]  /*0bb0*/  BSYNC.RECONVERGENT B0 ;  /* 0x0000000000007941 */ /* 0x000fea0003800200 */
.L_x_12:
[----:B------:R-:W2:Y:S04]  /*0bc0*/  LDG.E.64 R24, desc[UR6][R28.64+0x8] ;  /* 0x000008061c187981 */ /* 0x000ea8000c1e1b00 */
[----:B------:R-:W2:Y:S01]  /*0bd0*/  LDG.E.64 R26, desc[UR6][R30.64+-0x10] ;  /* 0xfffff0061e1a7981 */ /* 0x000ea2000c1e1b00 */
[C---:B------:R-:W-:Y:S01]  /*0be0*/  DADD R10, R2.reuse, 2 ;  /* 0x40000000020a7429 */ /* 0x040fe20000000000 */
[----:B------:R-:W-:Y:S01]  /*0bf0*/  BSSY.RECONVERGENT B0, `(.L_x_13) ;  /* 0x0000014000007945 */ /* 0x000fe20003800200 */
[C---:B------:R-:W-:Y:S01]  /*0c00*/  DSETP.NEU.AND P1, PT, R2.reuse, RZ, PT ;  /* 0x000000ff0200722a */ /* 0x040fe20003f2d000 */
[----:B------:R-:W-:Y:S01]  /*0c10*/  IMAD.MOV.U32 R15, RZ, RZ, R17 ;  /* 0x000000ffff0f7224 */ /* 0x000fe200078e0011 */
[C---:B------:R-:W-:Y:S01]  /*0c20*/  DSETP.NAN.AND P0, PT, R2.reuse, R2, PT ;  /* 0x000000020200722a */ /* 0x040fe20003f08000 */
[----:B------:R-:W-:Y:S01]  /*0c30*/  IMAD.MOV.U32 R14, RZ, RZ, R18 ;  /* 0x000000ffff0e7224 */ /* 0x000fe200078e0012 */
[C---:B------:R-:W-:Y:S01]  /*0c40*/  DSETP.NEU.AND P6, PT, R2.reuse, 1, PT ;  /* 0x3ff000000200742a */ /* 0x040fe20003fcd000 */
[----:B------:R-:W-:Y:S01]  /*0c50*/  IMAD.MOV.U32 R17, RZ, RZ, 0x40000000 ;  /* 0x40000000ff117424 */ /* 0x000fe200078e00ff */
[----:B------:R-:W-:Y:S01]  /*0c60*/  P2R R10, PR, RZ, 0x2 ;  /* 0x00000002ff0a7803 */ /* 0x000fe20000000000 */
[----:B------:R-:W-:Y:S01]  /*0c70*/  DSETP.NEU.AND P1, PT, |R2|, +INF , PT ;  /* 0x7ff000000200742a */ /* 0x000fe20003f2d200 */
[----:B------:R-:W-:Y:S01]  /*0c80*/  LOP3.LUT R0, R11, 0x7ff00000, RZ, 0xc0, !PT ;  /* 0x7ff000000b007812 */ /* 0x000fe200078ec0ff */
[----:B------:R-:W-:Y:S01]  /*0c90*/  IMAD.MOV.U32 R9, RZ, RZ, RZ ;  /* 0x000000ffff097224 */ /* 0x000fe200078e00ff */
[----:B------:R-:W-:-:S02]  /*0ca0*/  P2R R11, PR, RZ, 0x1 ;  /* 0x00000001ff0b7803 */ /* 0x000fc40000000000 */
[----:B------:R-:W-:Y:S02]  /*0cb0*/  ISETP.NE.AND P0, PT, R0, 0x7ff00000, PT ;  /* 0x7ff000000000780c */ /* 0x000fe40003f05270 */
[----:B------:R-:W-:Y:S02]  /*0cc0*/  P2R R12, PR, RZ, 0x2 ;  /* 0x00000002ff0c7803 */ /* 0x000fe40000000000 */
[----:B------:R-:W-:Y:S02]  /*0cd0*/  P2R R13, PR, RZ, 0x1 ;  /* 0x00000001ff0d7803 */ /* 0x000fe40000000000 */
[----:B------:R-:W-:Y:S01]  /*0ce0*/  MOV R0, 0xd30 ;  /* 0x00000d3000007802 */ /* 0x000fe20000000f00 */
[----:B--2---:R-:W-:-:S08]  /*0cf0*/  DADD R38, R24, -R26 ;  /* 0x0000000018267229 */ /* 0x004fd0000000081a */
[----:B------:R-:W-:-:S10]  /*0d00*/  DADD R68, -RZ, |R38| ;  /* 0x00000000ff447229 */ /* 0x000fd40000000526 */
[----:B------:R-:W-:-:S07]  /*0d10*/  IMAD.MOV.U32 R19, RZ, RZ, R69 ;  /* 0x000000ffff137224 */ /* 0x000fce00078e0045 */
[----:B------:R-:W-:Y:S05]  /*0d20*/  CALL.REL.NOINC `($_Z9eriKerneliidddPdS_PA3_dS_S_S_$__internal_accurate_pow) ;  /* 0x0000004000907944 */ /* 0x000fea0003c00000 */
[----:B------:R-:W-:Y:S05]  /*0d30*/  BSYNC.RECONVERGENT B0 ;  /* 0x0000000000007941 */ /* 0x000fea0003800200 */
.L_x_13:
[----:B------:R-:W2:Y:S04]  /*0d40*/  LDG.E.64 R28, desc[UR6][R28.64+0x10] ;  /* 0x000010061c1c7981 */ /* 0x000ea8000c1e1b00 */
[----:B------:R-:W2:Y:S01]  /*0d50*/  LDG.E.64 R30, desc[UR6][R30.64+-0x8] ;  /* 0xfffff8061e1e7981 */ /* 0x000ea2000c1e1b00 */
[----:B------:R-:W-:Y:S01]  /*0d60*/  DADD R2, R38, 2 ;  /* 0x4000000026027429 */ /* 0x000fe20000000000 */
[----:B------:R-:W-:Y:S01]  /*0d70*/  BSSY.RECONVERGENT B0, `(.L_x_14) ;  /* 0x0000012000007945 */ /* 0x000fe20003800200 */
[----:B------:R-:W-:Y:S01]  /*0d80*/  DADD R40, R20, -R22 ;  /* 0x0000000014287229 */ /* 0x000fe20000000816 */
[----:B------:R-:W-:Y:S01]  /*0d90*/  IMAD.MOV.U32 R32, RZ, RZ, R17 ;  /* 0x000000ffff207224 */ /* 0x000fe200078e0011 */
[C---:B------:R-:W-:Y:S01]  /*0da0*/  DSETP.NEU.AND P5, PT, R38.reuse, RZ, PT ;  /* 0x000000ff2600722a */ /* 0x040fe20003fad000 */
[----:B------:R-:W-:Y:S01]  /*0db0*/  IMAD.MOV.U32 R16, RZ, RZ, R18 ;  /* 0x000000ffff107224 */ /* 0x000fe200078e0012 */
[C---:B------:R-:W-:Y:S01]  /*0dc0*/  DSETP.NAN.AND P2, PT, R38.reuse, R38, PT ;  /* 0x000000262600722a */ /* 0x040fe20003f48000 */
[----:B------:R-:W-:Y:S01]  /*0dd0*/  IMAD.MOV.U32 R17, RZ, RZ, 0x40000000 ;  /* 0x40000000ff117424 */ /* 0x000fe200078e00ff */
[----:B------:R-:W-:-:S02]  /*0de0*/  DADD R36, R38, 2 ;  /* 0x4000000026247429 */ /* 0x000fc40000000000 */
[----:B------:R-:W-:Y:S01]  /*0df0*/  LOP3.LUT R0, R3, 0x7ff00000, RZ, 0xc0, !PT ;  /* 0x7ff0000003007812 */ /* 0x000fe200078ec0ff */
[----:B------:R-:W-:Y:S02]  /*0e00*/  DADD R2, R40, 2 ;  /* 0x4000000028027429 */ /* 0x000fe40000000000 */
[C---:B------:R-:W-:Y:S01]  /*0e10*/  DSETP.NEU.AND P1, PT, |R38|.reuse, +INF , PT ;  /* 0x7ff000002600742a */ /* 0x040fe20003f2d200 */
[----:B------:R-:W-:Y:S01]  /*0e20*/  ISETP.NE.AND P4, PT, R0, 0x7ff00000, PT ;  /* 0x7ff000000000780c */ /* 0x000fe20003f85270 */
[----:B------:R-:W-:Y:S01]  /*0e30*/  DSETP.NEU.AND P0, PT, R38, 1, PT ;  /* 0x3ff000002600742a */ /* 0x000fe20003f0d000 */
[----:B------:R-:W-:Y:S01]  /*0e40*/  MOV R0, 0xe90 ;  /* 0x00000e9000007802 */ /* 0x000fe20000000f00 */
[----:B--2---:R-:W-:-:S08]  /*0e50*/  DADD R34, R28, -R30 ;  /* 0x000000001c227229 */ /* 0x004fd0000000081e */
[----:B------:R-:W-:-:S10]  /*0e60*/  DADD R68, -RZ, |R34| ;  /* 0x00000000ff447229 */ /* 0x000fd40000000522 */
[----:B------:R-:W-:-:S07]  /*0e70*/  IMAD.MOV.U32 R19, RZ, RZ, R69 ;  /* 0x000000ffff137224 */ /* 0x000fce00078e0045 */
[----:B------:R-:W-:Y:S05]  /*0e80*/  CALL.REL.NOINC `($_Z9eriKerneliidddPdS_PA3_dS_S_S_$__internal_accurate_pow) ;  /* 0x0000004000387944 */ /* 0x000fea0003c00000 */
[----:B------:R-:W-:Y:S05]  /*0e90*/  BSYNC.RECONVERGENT B0 ;  /* 0x0000000000007941 */ /* 0x000fea0003800200 */
.L_x_14:
[----:B------:R-:W-:Y:S02]  /*0ea0*/  P2R R0, PR, RZ, 0x40 ;  /* 0x00000040ff007803 */ /* 0x000fe40000000000 */
[----:B------:R-:W-:Y:S02]  /*0eb0*/  ISETP.NE.AND P6, PT, R10, RZ, PT ;  /* 0x000000ff0a00720c */ /* 0x000fe40003fc5270 */
[----:B------:R-:W-:Y:S02]  /*0ec0*/  P2R R10, PR, RZ, 0x1 ;  /* 0x00000001ff0a7803 */ /* 0x000fe40000000000 */
[----:B------:R-:W-:Y:S02]  /*0ed0*/  ISETP.NE.AND P0, PT, R11, RZ, PT ;  /* 0x000000ff0b00720c */ /* 0x000fe40003f05270 */
[----:B------:R-:W-:Y:S02]  /*0ee0*/  FSEL R33, R14, RZ, P6 ;  /* 0x000000ff0e217208 */ /* 0x000fe40003000000 */
[----:B------:R-:W-:-:S02]  /*0ef0*/  FSEL R39, R15, RZ, P6 ;  /* 0x000000ff0f277208 */ /* 0x000fc40003000000 */
[----:B------:R-:W-:Y:S02]  /*0f00*/  ISETP.NE.AND P6, PT, R0, RZ, PT ;  /* 0x000000ff0000720c */ /* 0x000fe40003fc5270 */
[----:B------:R-:W-:Y:S02]  /*0f10*/  FSEL R14, R2, R33, P0 ;  /* 0x00000021020e7208 */ /* 0x000fe40000000000 */
[----:B------:R-:W-:Y:S01]  /*0f20*/  FSEL R0, R3, R39, P0 ;  /* 0x0000002703007208 */ /* 0x000fe20000000000 */
[----:B------:R-:W-:Y:S01]  /*0f30*/  DADD R2, R34, 2 ;  /* 0x4000000022027429 */ /* 0x000fe20000000000 */
[----:B------:R-:W-:Y:S02]  /*0f40*/  FSEL R15, R16, RZ, P5 ;  /* 0x000000ff100f7208 */ /* 0x000fe40002800000 */
[----:B------:R-:W-:Y:S02]  /*0f50*/  FSEL R19, R32, RZ, P5 ;  /* 0x000000ff20137208 */ /* 0x000fe40002800000 */
[----:B------:R-:W-:-:S02]  /*0f60*/  ISETP.NE.AND P5, PT, R13, RZ, PT ;  /* 0x000000ff0d00720c */ /* 0x000fc40003fa5270 */
[----:B------:R-:W-:Y:S02]  /*0f70*/  ISETP.NE.AND P3, PT, R12, RZ, PT ;  /* 0x000000ff0c00720c */ /* 0x000fe40003f65270 */
[----:B------:R-:W-:Y:S02]  /*0f80*/  FSEL R12, R36, R15, P2 ;  /* 0x0000000f240c7208 */ /* 0x000fe40001000000 */
[----:B------:R-:W-:Y:S02]  /*0f90*/  LOP3.LUT R2, R3, 0x7ff00000, RZ, 0xc0, !PT ;  /* 0x7ff0000003027812 */ /* 0x000fe400078ec0ff */
[----:B------:R-:W-:Y:S01]  /*0fa0*/  ISETP.NE.AND P0, PT, R10, RZ, PT ;  /* 0x000000ff0a00720c */ /* 0x000fe20003f05270 */
[C---:B------:R-:W-:Y:S01]  /*0fb0*/  DADD R10, R34.reuse, 2 ;  /* 0x40000000220a7429 */ /* 0x040fe20000000000 */
[----:B------:R-:W-:Y:S01]  /*0fc0*/  FSEL R36, R37, R19, P2 ;  /* 0x0000001325247208 */ /* 0x000fe20001000000 */
[----:B------:R-:W-:Y:S01]  /*0fd0*/  DSETP.NEU.AND P2, PT, R34, RZ, PT ;  /* 0x000000ff2200722a */ /* 0x000fe20003f4d000 */
[----:B------:R-:W-:-:S02]  /*0fe0*/  @!P4 FSEL R15, R12, RZ, P1 ;  /* 0x000000ff0c0fc208 */ /* 0x000fc40000800000 */
[----:B------:R-:W-:Y:S02]  /*0ff0*/  @!P5 FSEL R33, R14, RZ, P3 ;  /* 0x000000ff0e21d208 */ /* 0x000fe40001800000 */
[----:B------:R-:W-:Y:S01]  /*1000*/  @!P5 FSEL R39, R0, +QNAN , P3 ;  /* 0x7ff000000027d808 */ /* 0x000fe20001800000 */
[C---:B------:R-:W-:Y:S01]  /*1010*/  DSETP.NAN.AND P5, PT, R34.reuse, R34, PT ;  /* 0x000000222200722a */ /* 0x040fe20003fa8000 */
[----:B------:R-:W-:Y:S02]  /*1020*/  ISETP.NE.AND P3, PT, R2, 0x7ff00000, PT ;  /* 0x7ff000000200780c */ /* 0x000fe40003f65270 */
[----:B------:R-:W-:Y:S02]  /*1030*/  FSEL R13, R18, RZ, P2 ;  /* 0x000000ff120d7208 */ /* 0x000fe40001000000 */
[----:B------:R-:W-:Y:S02]  /*1040*/  FSEL R17, R17, RZ, P2 ;  /* 0x000000ff11117208 */ /* 0x000fe40001000000 */
[----:B------:R-:W-:Y:S01]  /*1050*/  @!P4 FSEL R19, R36, +QNAN , P1 ;  /* 0x7ff000002413c808 */ /* 0x000fe20000800000 */
[----:B------:R-:W-:Y:S01]  /*1060*/  DSETP.NEU.AND P1, PT, |R34|, +INF , PT ;  /* 0x7ff000002200742a */ /* 0x000fe20003f2d200 */
[----:B------:R-:W-:-:S02]  /*1070*/  FSEL R0, R10, R13, P5 ;  /* 0x0000000d0a007208 */ /* 0x000fc40002800000 */
[----:B------:R-:W-:Y:S02]  /*1080*/  FSEL R32, R33, RZ, P6 ;  /* 0x000000ff21207208 */ /* 0x000fe40003000000 */
[----:B------:R-:W-:Y:S02]  /*1090*/  FSEL R10, R11, R17, P5 ;  /* 0x000000110b0a7208 */ /* 0x000fe40002800000 */
[----:B------:R-:W-:Y:S02]  /*10a0*/  FSEL R33, R39, 1.875, P6 ;  /* 0x3ff0000027217808 */ /* 0x000fe40003000000 */
[----:B------:R-:W-:Y:S02]  /*10b0*/  FSEL R2, R15, RZ, P0 ;  /* 0x000000ff0f027208 */ /* 0x000fe40000000000 */
[----:B------:R-:W-:Y:S01]  /*10c0*/  FSEL R3, R19, 1.875, P0 ;  /* 0x3ff0000013037808 */ /* 0x000fe20000000000 */
[----:B------:R-:W-:Y:S01]  /*10d0*/  DSETP.NEU.AND P0, PT, R34, 1, PT ;  /* 0x3ff000002200742a */ /* 0x000fe20003f0d000 */
[----:B------:R-:W-:-:S02]  /*10e0*/  @!P3 FSEL R13, R0, RZ, P1 ;  /* 0x000000ff000db208 */ /* 0x000fc40000800000 */
[----:B------:R-:W-:Y:S02]  /*10f0*/  CS2R R34, SRZ ;  /* 0x0000000000227805 */ /* 0x000fe4000001ff00 */
[----:B------:R-:W-:Y:S01]  /*1100*/  @!P3 FSEL R17, R10, +QNAN , P1 ;  /* 0x7ff000000a11b808 */ /* 0x000fe20000800000 */
[----:B------:R-:W-:Y:S01]  /*1110*/  DADD R32, R32, R2 ;  /* 0x0000000020207229 */ /* 0x000fe20000000002 */
[----:B------:R-:W-:Y:S02]  /*1120*/  FSEL R2, R13, RZ, P0 ;  /* 0x000000ff0d027208 */ /* 0x000fe40000000000 */
[----:B------:R-:W-:-:S06]  /*1130*/  FSEL R3, R17, 1.875, P0 ;  /* 0x3ff0000011037808 */ /* 0x000fcc0000000000 */
[----:B------:R-:W-:-:S11]  /*1140*/  DADD R32, R32, R2 ;  /* 0x0000000020207229 */ /* 0x000fd60000000002 */
.L_x_59:
[----:B------:R-:W0:Y:S08]  /*1150*/  LDC.64 R36, c[0x0][0x3a0] ;  /* 0x0000e800ff247b82 */ /* 0x000e300000000a00 */
[----:B------:R-:W1:Y:S01]  /*1160*/  LDC.64 R38, c[0x0][0x3a8] ;  /* 0x0000ea00ff267b82 */ /* 0x000e620000000a00 */
[----:B0-----:R-:W-:-:S06]  /*1170*/  IMAD.WIDE.U32 R36, R9, 0x8, R36 ;  /* 0x0000000809247825 */ /* 0x001fcc00078e0024 */
[----:B------:R-:W5:Y:S01]  /*1180*/  LDG.E.64 R36, desc[UR6][R36.64] ;  /* 0x0000000624247981 */ /* 0x000f62000c1e1b00 */
[----:B-1----:R-:W-:-:S06]  /*1190*/  IMAD.WIDE.U32 R38, R9, 0x8, R38 ;  /* 0x0000000809267825 */ /* 0x002fcc00078e0026 */
[----:B------:R-:W5:Y:S01]  /*11a0*/  LDG.E.64 R38, desc[UR6][R38.64] ;  /* 0x0000000626267981 */ /* 0x000f62000c1e1b00 */
[----:B------:R-:W-:-:S07]  /*11b0*/  IMAD.MOV.U32 R10, RZ, RZ, RZ ;  /* 0x000000ffff0a7224 */ /* 0x000fce00078e00ff */
.L_x_58:
[----:B------:R-:W0:Y:S02]  /*11c0*/  LDC.64 R2, c[0x0][0x3a0] ;  /* 0x0000e800ff027b82 */ /* 0x000e240000000a00 */
[----:B0-----:R-:W-:-:S06]  /*11d0*/  IMAD.WIDE.U32 R2, R10, 0x8, R2 ;  /* 0x000000080a027825 */ /* 0x001fcc00078e0002 */
[----:B------:R-:W2:Y:S02]  /*11e0*/  LDG.E.64 R2, desc[UR6][R2.64] ;  /* 0x0000000602027981 */ /* 0x000ea4000c1e1b00 */
[----:B--2--5:R-:W-:-:S06]  /*11f0*/  DADD R40, R36, R2 ;  /* 0x0000000024287229 */ /* 0x024fcc0000000002 */
[----:B------:R-:W0:Y:S04]  /*1200*/  MUFU.RCP64H R13, R41 ;  /* 0x00000029000d7308 */ /* 0x000e280000001800 */
[----:B------:R-:W-:-:S05]  /*1210*/  VIADD R12, R41, 0x300402 ;  /* 0x00300402290c7836 */ /* 0x000fca0000000000 */
[----:B------:R-:W-:Y:S01]  /*1220*/  FSETP.GEU.AND P0, PT, |R12|, 5.8789094863358348022e-39, PT ;  /* 0x004004020c00780b */ /* 0x000fe20003f0e200 */
[----:B0-----:R-:W-:-:S08]  /*1230*/  DFMA R14, -R40, R12, 1 ;  /* 0x3ff00000280e742b */ /* 0x001fd0000000010c */
[----:B------:R-:W-:-:S08]  /*1240*/  DFMA R14, R14, R14, R14 ;  /* 0x0000000e0e0e722b */ /* 0x000fd0000000000e */
[----:B------:R-:W-:-:S08]  /*1250*/  DFMA R14, R12, R14, R12 ;  /* 0x0000000e0c0e722b */ /* 0x000fd0000000000c */
[----:B------:R-:W-:-:S08]  /*1260*/  DFMA R52, -R40, R14, 1 ;  /* 0x3ff000002834742b */ /* 0x000fd0000000010e */
[----:B------:R-:W-:Y:S01]  /*1270*/  DFMA R52, R14, R52, R14 ;  /* 0x000000340e34722b */ /* 0x000fe2000000000e */
[----:B------:R-:W-:Y:S10]  /*1280*/  @P0 BRA `(.L_x_15) ;  /* 0x0000000000200947 */ /* 0x000ff40003800000 */
[----:B------:R-:W-:Y:S01]  /*1290*/  LOP3.LUT R0, R41, 0x7fffffff, RZ, 0xc0, !PT ;  /* 0x7fffffff29007812 */ /* 0x000fe200078ec0ff */
[----:B------:R-:W-:Y:S02]  /*12a0*/  IMAD.MOV.U32 R68, RZ, RZ, R40 ;  /* 0x000000ffff447224 */ /* 0x000fe400078e0028 */
[----:B------:R-:W-:Y:S02]  /*12b0*/  IMAD.MOV.U32 R69, RZ, RZ, R41 ;  /* 0x000000ffff457224 */ /* 0x000fe400078e0029 */
[----:B------:R-:W-:Y:S01]  /*12c0*/  VIADD R17, R0, 0xfff00000 ;  /* 0xfff0000000117836 */ /* 0x000fe20000000000 */
[----:B------:R-:W-:-:S07]  /*12d0*/  MOV R0, 0x12f0 ;  /* 0x000012f000007802 */ /* 0x000fce0000000f00 */
[----:B------:R-:W-:Y:S05]  /*12e0*/  CALL.REL.NOINC `($__internal_0_$__cuda_sm20_dblrcp_rn_slowpath_v3) ;  /* 0x0000003000487944 */ /* 0x000fea0003c00000 */
[----:B------:R-:W-:Y:S02]  /*12f0*/  IMAD.MOV.U32 R52, RZ, RZ, R82 ;  /* 0x000000ffff347224 */ /* 0x000fe400078e0052 */
[----:B------:R-:W-:-:S07]  /*1300*/  IMAD.MOV.U32 R53, RZ, RZ, R83 ;  /* 0x000000ffff357224 */ /* 0x000fce00078e0053 */
.L_x_15:
[----:B------:R-:W0:Y:S02]  /*1310*/  LDC.64 R12, c[0x0][0x3a8] ;  /* 0x0000ea00ff0c7b82 */ /* 0x000e240000000a00 */
[----:B0-----:R-:W-:-:S05]  /*1320*/  IMAD.WIDE.U32 R12, R10, 0x8, R12 ;  /* 0x000000080a0c7825 */ /* 0x001fca00078e000c */
[----:B------:R0:W2:Y:S01]  /*1330*/  LDG.E.64 R18, desc[UR6][R12.64] ;  /* 0x000000060c127981 */ /* 0x0000a2000c1e1b00 */
[----:B------:R-:W-:Y:S01]  /*1340*/  DMUL R14, R36, -R2 ;  /* 0x80000002240e7228 */ /* 0x000fe20000000000 */
[----:B------:R-:W-:Y:S01]  /*1350*/  UMOV UR8, 0xfefa39ef ;  /* 0xfefa39ef00087882 */ /* 0x000fe20000000000 */
[----:B------:R-:W-:Y:S01]  /*1360*/  UMOV UR9, 0x3fe62e42 ;  /* 0x3fe62e4200097882 */ /* 0x000fe20000000000 */
[----:B------:R-:W-:Y:S01]  /*1370*/  BSSY.RECONVERGENT B0, `(.L_x_16) ;  /* 0x000003c000007945 */ /* 0x000fe20003800200 */
[----:B------:R-:W-:-:S04]  /*1380*/  DSETP.NEU.AND P2, PT, R52, RZ, PT ;  /* 0x000000ff3400722a */ /* 0x000fc80003f4d000 */
[----:B------:R-:W-:Y:S01]  /*1390*/  DMUL R14, R14, R52 ;  /* 0x000000340e0e7228 */ /* 0x000fe20000000000 */
[----:B0-----:R-:W-:Y:S02]  /*13a0*/  IMAD.MOV.U32 R12, RZ, RZ, -0x35dec16 ;  /* 0xfca213eaff0c7424 */ /* 0x001fe400078e00ff */
[----:B------:R-:W-:-:S05]  /*13b0*/  IMAD.MOV.U32 R13, RZ, RZ, 0x3e928af3 ;  /* 0x3e928af3ff0d7424 */ /* 0x000fca00078e00ff */
[----:B------:R-:W-:Y:S01]  /*13c0*/  DMUL R44, R32, R14 ;  /* 0x0000000e202c7228 */ /* 0x000fe20000000000 */
[----:B------:R-:W-:Y:S02]  /*13d0*/  IMAD.MOV.U32 R14, RZ, RZ, 0x652b82fe ;  /* 0x652b82feff0e7424 */ /* 0x000fe400078e00ff */
[----:B------:R-:W-:-:S06]  /*13e0*/  IMAD.MOV.U32 R15, RZ, RZ, 0x3ff71547 ;  /* 0x3ff71547ff0f7424 */ /* 0x000fcc00078e00ff */
[----:B------:R-:W-:Y:S01]  /*13f0*/  DFMA R46, R44, R14, 6.75539944105574400000e+15 ;  /* 0x433800002c2e742b */ /* 0x000fe2000000000e */
[----:B------:R-:W-:-:S07]  /*1400*/  FSETP.GEU.AND P0, PT, |R45|, 4.1917929649353027344, PT ;  /* 0x4086232b2d00780b */ /* 0x000fce0003f0e200 */
[----:B------:R-:W-:-:S08]  /*1410*/  DADD R14, R46, -6.75539944105574400000e+15 ;  /* 0xc33800002e0e7429 */ /* 0x000fd00000000000 */
[----:B------:R-:W-:Y:S01]  /*1420*/  DFMA R16, R14, -UR8, R44 ;  /* 0x800000080e107c2b */ /* 0x000fe2000800002c */
[----:B------:R-:W-:Y:S01]  /*1430*/  UMOV UR8, 0x3b39803f ;  /* 0x3b39803f00087882 */ /* 0x000fe20000000000 */
[----:B------:R-:W-:-:S06]  /*1440*/  UMOV UR9, 0x3c7abc9e ;  /* 0x3c7abc9e00097882 */ /* 0x000fcc0000000000 */
[----:B------:R-:W-:Y:S01]  /*1450*/  DFMA R16, R14, -UR8, R16 ;  /* 0x800000080e107c2b */ /* 0x000fe20008000010 */
[----:B------:R-:W-:Y:S01]  /*1460*/  UMOV UR8, 0x69ce2bdf ;  /* 0x69ce2bdf00087882 */ /* 0x000fe20000000000 */
[----:B------:R-:W-:-:S06]  /*1470*/  UMOV UR9, 0x3e5ade15 ;  /* 0x3e5ade1500097882 */ /* 0x000fcc0000000000 */
[----:B------:R-:W-:Y:S01]  /*1480*/  DFMA R12, R16, UR8, R12 ;  /* 0x00000008100c7c2b */ /* 0x000fe2000800000c */
[----:B------:R-:W-:Y:S01]  /*1490*/  UMOV UR8, 0x62401315 ;  /* 0x6240131500087882 */ /* 0x000fe20000000000 */
[----:B------:R-:W-:-:S06]  /*14a0*/  UMOV UR9, 0x3ec71dee ;  /* 0x3ec71dee00097882 */ /* 0x000fcc0000000000 */
[----:B------:R-:W-:Y:S01]  /*14b0*/  DFMA R12, R16, R12, UR8 ;  /* 0x00000008100c7e2b */ /* 0x000fe2000800000c */
        /* <DEDUP_REMOVED lines=20> */
[----:B------:R-:W-:-:S08]  /*1600*/  DFMA R12, R16, R12, UR8 ;  /* 0x00000008100c7e2b */ /* 0x000fd0000800000c */
[----:B------:R-:W-:-:S08]  /*1610*/  DFMA R12, R16, R12, 1 ;  /* 0x3ff00000100c742b */ /* 0x000fd0000000000c */
[----:B------:R-:W-:-:S10]  /*1620*/  DFMA R12, R16, R12, 1 ;  /* 0x3ff00000100c742b */ /* 0x000fd4000000000c */
[----:B------:R-:W-:Y:S02]  /*1630*/  IMAD R43, R46, 0x100000, R13 ;  /* 0x001000002e2b7824 */ /* 0x000fe400078e020d */
[----:B------:R-:W-:Y:S01]  /*1640*/  IMAD.MOV.U32 R42, RZ, RZ, R12 ;  /* 0x000000ffff2a7224 */ /* 0x000fe200078e000c */
[----:B--2---:R-:W-:Y:S01]  /*1650*/  DMUL R16, R38, R18 ;  /* 0x0000001226107228 */ /* 0x004fe20000000000 */
[----:B------:R-:W-:Y:S10]  /*1660*/  @!P0 BRA `(.L_x_17) ;  /* 0x0000000000308947 */ /* 0x000ff40003800000 */
[----:B------:R-:W-:Y:S01]  /*1670*/  FSETP.GEU.AND P1, PT, |R45|, 4.2275390625, PT ;  /* 0x408748002d00780b */ /* 0x000fe20003f2e200 */
[C---:B------:R-:W-:Y:S02]  /*1680*/  DADD R18, R44.reuse, +INF ;  /* 0x7ff000002c127429 */ /* 0x040fe40000000000 */
[----:B------:R-:W-:-:S08]  /*1690*/  DSETP.GEU.AND P0, PT, R44, RZ, PT ;  /* 0x000000ff2c00722a */ /* 0x000fd00003f0e000 */
[----:B------:R-:W-:Y:S02]  /*16a0*/  FSEL R42, R18, RZ, P0 ;  /* 0x000000ff122a7208 */ /* 0x000fe40000000000 */
[----:B------:R-:W-:Y:S02]  /*16b0*/  @!P1 LEA.HI R0, R46, R46, RZ, 0x1 ;  /* 0x0000002e2e009211 */ /* 0x000fe400078f08ff */
[----:B------:R-:W-:Y:S02]  /*16c0*/  FSEL R43, R19, RZ, P0 ;  /* 0x000000ff132b7208 */ /* 0x000fe40000000000 */
[----:B------:R-:W-:-:S05]  /*16d0*/  @!P1 SHF.R.S32.HI R11, RZ, 0x1, R0 ;  /* 0x00000001ff0b9819 */ /* 0x000fca0000011400 */
[----:B------:R-:W-:Y:S02]  /*16e0*/  @!P1 IMAD.IADD R14, R46, 0x1, -R11 ;  /* 0x000000012e0e9824 */ /* 0x000fe400078e0a0b */
[----:B------:R-:W-:-:S03]  /*16f0*/  @!P1 IMAD R13, R11, 0x100000, R13 ;  /* 0x001000000b0d9824 */ /* 0x000fc600078e020d */
[----:B------:R-:W-:Y:S01]  /*1700*/  @!P1 LEA R15, R14, 0x3ff00000, 0x14 ;  /* 0x3ff000000e0f9811 */ /* 0x000fe200078ea0ff */
[----:B------:R-:W-:-:S06]  /*1710*/  @!P1 IMAD.MOV.U32 R14, RZ, RZ, RZ ;  /* 0x000000ffff0e9224 */ /* 0x000fcc00078e00ff */
[----:B------:R-:W-:-:S11]  /*1720*/  @!P1 DMUL R42, R12, R14 ;  /* 0x0000000e0c2a9228 */ /* 0x000fd60000000000 */
.L_x_17:
[----:B------:R-:W-:Y:S05]  /*1730*/  BSYNC.RECONVERGENT B0 ;  /* 0x0000000000007941 */ /* 0x000fea0003800200 */
.L_x_16:
[----:B------:R-:W-:Y:S01]  /*1740*/  BSSY.RECONVERGENT B0, `(.L_x_18) ;  /* 0x000000c000007945 */ /* 0x000fe20003800200 */
[----:B------:R-:W-:Y:S01]  /*1750*/  DMUL R42, R16, R42 ;  /* 0x0000002a102a7228 */ /* 0x000fe20000000000 */
[----:B------:R-:W-:Y:S02]  /*1760*/  @!P2 CS2R R18, SRZ ;  /* 0x000000000012a805 */ /* 0x000fe4000001ff00 */
[----:B------:R-:W-:Y:S08]  /*1770*/  @!P2 BRA `(.L_x_19) ;  /* 0x000000000020a947 */ /* 0x000ff00003800000 */
[----:B------:R-:W-:Y:S01]  /*1780*/  DADD R18, -RZ, |R52| ;  /* 0x00000000ff127229 */ /* 0x000fe20000000534 */
[----:B------:R-:W-:Y:S01]  /*1790*/  ISETP.GE.AND P0, PT, R53, RZ, PT ;  /* 0x000000ff3500720c */ /* 0x000fe20003f06270 */
[----:B------:R-:W-:Y:S01]  /*17a0*/  IMAD.MOV.U32 R17, RZ, RZ, 0x3ff80000 ;  /* 0x3ff80000ff117424 */ /* 0x000fe200078e00ff */
[----:B------:R-:W-:-:S07]  /*17b0*/  MOV R0, 0x17e0 ;  /* 0x000017e000007802 */ /* 0x000fce0000000f00 */
[----:B------:R-:W-:-:S07]  /*17c0*/  IMAD.MOV.U32 R68, RZ, RZ, R18 ;  /* 0x000000ffff447224 */ /* 0x000fce00078e0012 */
[----:B------:R-:W-:Y:S05]  /*17d0*/  CALL.REL.NOINC `($_Z9eriKerneliidddPdS_PA3_dS_S_S_$__internal_accurate_pow) ;  /* 0x0000003400e47944 */ /* 0x000fea0003c00000 */
[----:B------:R-:W-:Y:S02]  /*17e0*/  FSEL R18, R18, RZ, P0 ;  /* 0x000000ff12127208 */ /* 0x000fe40000000000 */
[----:B------:R-:W-:-:S07]  /*17f0*/  FSEL R19, R17, -QNAN , P0 ;  /* 0xfff8000011137808 */ /* 0x000fce0000000000 */
.L_x_19:
[----:B------:R-:W-:Y:S05]  /*1800*/  BSYNC.RECONVERGENT B0 ;  /* 0x0000000000007941 */ /* 0x000fea0003800200 */
.L_x_18:
[C---:B------:R-:W-:Y:S01]  /*1810*/  DADD R12, R52.reuse, 1.5 ;  /* 0x3ff80000340c7429 */ /* 0x040fe20000000000 */
[----:B------:R-:W-:Y:S01]  /*1820*/  BSSY.RECONVERGENT B0, `(.L_x_20) ;  /* 0x000000b000007945 */ /* 0x000fe20003800200 */
[----:B------:R-:W-:-:S08]  /*1830*/  DSETP.NEU.AND P1, PT, R52, 1, PT ;  /* 0x3ff000003400742a */ /* 0x000fd00003f2d000 */
[----:B------:R-:W-:-:S04]  /*1840*/  LOP3.LUT R12, R13, 0x7ff00000, RZ, 0xc0, !PT ;  /* 0x7ff000000d0c7812 */ /* 0x000fc800078ec0ff */
[----:B------:R-:W-:-:S13]  /*1850*/  ISETP.NE.AND P0, PT, R12, 0x7ff00000, PT ;  /* 0x7ff000000c00780c */ /* 0x000fda0003f05270 */
[----:B------:R-:W-:Y:S05]  /*1860*/  @P0 BRA `(.L_x_21) ;  /* 0x0000000000180947 */ /* 0x000fea0003800000 */
[----:B------:R-:W-:-:S14]  /*1870*/  DSETP.NAN.AND P0, PT, R52, R52, PT ;  /* 0x000000343400722a */ /* 0x000fdc0003f08000 */
[----:B------:R-:W-:Y:S01]  /*1880*/  @P0 DADD R18, R52, 1.5 ;  /* 0x3ff8000034120429 */ /* 0x000fe20000000000 */
[----:B------:R-:W-:Y:S10]  /*1890*/  @P0 BRA `(.L_x_21) ;  /* 0x00000000000c0947 */ /* 0x000ff40003800000 */
[----:B------:R-:W-:-:S14]  /*18a0*/  DSETP.NEU.AND P0, PT, |R52|, +INF , PT ;  /* 0x7ff000003400742a */ /* 0x000fdc0003f0d200 */
[----:B------:R-:W-:Y:S02]  /*18b0*/  @!P0 IMAD.MOV.U32 R18, RZ, RZ, 0x0 ;  /* 0x00000000ff128424 */ /* 0x000fe400078e00ff */
[----:B------:R-:W-:-:S07]  /*18c0*/  @!P0 IMAD.MOV.U32 R19, RZ, RZ, 0x7ff00000 ;  /* 0x7ff00000ff138424 */ /* 0x000fce00078e00ff */
.L_x_21:
[----:B------:R-:W-:Y:S05]  /*18d0*/  BSYNC.RECONVERGENT B0 ;  /* 0x0000000000007941 */ /* 0x000fea0003800200 */
.L_x_20:
[----:B------:R-:W0:Y:S01]  /*18e0*/  LDCU.64 UR8, c[0x0][0x388] ;  /* 0x00007100ff0877ac */ /* 0x000e220008000a00 */
[----:B------:R-:W-:Y:S01]  /*18f0*/  FSEL R12, R18, RZ, P1 ;  /* 0x000000ff120c7208 */ /* 0x000fe20000800000 */
[----:B------:R-:W-:Y:S01]  /*1900*/  BSSY.RECONVERGENT B0, `(.L_x_22) ;  /* 0x0000253000007945 */ /* 0x000fe20003800200 */
[----:B------:R-:W-:-:S06]  /*1910*/  FSEL R13, R19, 1.875, P1 ;  /* 0x3ff00000130d7808 */ /* 0x000fcc0000800000 */
[----:B------:R-:W-:-:S08]  /*1920*/  DMUL R42, R42, R12 ;  /* 0x0000000c2a2a7228 */ /* 0x000fd00000000000 */
[----:B0-----:R-:W-:-:S14]  /*1930*/  DSETP.GT.AND P0, PT, |R42|, UR8, PT ;  /* 0x000000082a007e2a */ /* 0x001fdc000bf04200 */
[----:B------:R-:W-:Y:S05]  /*1940*/  @!P0 BRA `(.L_x_23) ;  /* 0x0000002400388947 */ /* 0x000fea0003800000 */
[----:B------:R-:W0:Y:S01]  /*1950*/  LDC.64 R60, c[0x0][0x3b0] ;  /* 0x0000ec00ff3c7b82 */ /* 0x000e220000000a00 */
[----:B------:R-:W-:-:S04]  /*1960*/  VIADD R59, R7, 0xffffffff ;  /* 0xffffffff073b7836 */ /* 0x000fc80000000000 */
[----:B0-----:R-:W-:-:S04]  /*1970*/  IMAD.WIDE R58, R59, 0x18, R60 ;  /* 0x000000183b3a7825 */ /* 0x001fc800078e023c */
[----:B------:R-:W-:Y:S01]  /*1980*/  IMAD.WIDE R60, R6, 0x18, R60 ;  /* 0x00000018063c7825 */ /* 0x000fe200078e023c */
[----:B------:R-:W2:Y:S04]  /*1990*/  LDG.E.64 R44, desc[UR6][R58.64] ;  /* 0x000000063a2c7981 */ /* 0x000ea8000c1e1b00 */
[----:B------:R-:W2:Y:S01]  /*19a0*/  LDG.E.64 R46, desc[UR6][R60.64+-0x18] ;  /* 0xffffe8063c2e7981 */ /* 0x000ea2000c1e1b00 */
[-C--:B------:R-:W-:Y:S01]  /*19b0*/  DMUL R14, R22, R2.reuse ;  /* 0x00000002160e7228 */ /* 0x080fe20000000000 */
[----:B------:R-:W-:Y:S01]  /*19c0*/  BSSY.RECONVERGENT B1, `(.L_x_24) ;  /* 0x000000f000017945 */ /* 0x000fe20003800200 */
[-C--:B------:R-:W-:Y:S01]  /*19d0*/  DMUL R16, R26, R2.reuse ;  /* 0x000000021a107228 */ /* 0x080fe20000000000 */
[----:B------:R-:W-:Y:S01]  /*19e0*/  MOV R0, 0x1ab0 ;  /* 0x00001ab000007802 */ /* 0x000fe20000000f00 */
[----:B------:R-:W-:-:S04]  /*19f0*/  DMUL R2, R30, R2 ;  /* 0x000000021e027228 */ /* 0x000fc80000000000 */
[-C--:B------:R-:W-:Y:S02]  /*1a00*/  DFMA R14, R20, R36.reuse, R14 ;  /* 0x00000024140e722b */ /* 0x080fe4000000000e */
[-C--:B------:R-:W-:Y:S02]  /*1a10*/  DFMA R16, R24, R36.reuse, R16 ;  /* 0x000000241810722b */ /* 0x080fe40000000010 */
[----:B------:R-:W-:-:S04]  /*1a20*/  DFMA R2, R28, R36, R2 ;  /* 0x000000241c02722b */ /* 0x000fc80000000002 */
[-C--:B------:R-:W-:Y:S02]  /*1a30*/  DMUL R48, R14, R52.reuse ;  /* 0x000000340e307228 */ /* 0x080fe40000000000 */
[-C--:B------:R-:W-:Y:S02]  /*1a40*/  DMUL R50, R16, R52.reuse ;  /* 0x0000003410327228 */ /* 0x080fe40000000000 */
[----:B------:R-:W-:Y:S01]  /*1a50*/  DMUL R52, R2, R52 ;  /* 0x0000003402347228 */ /* 0x000fe20000000000 */
[----:B------:R-:W-:Y:S01]  /*1a60*/  IMAD.MOV.U32 R17, RZ, RZ, 0x40000000 ;  /* 0x40000000ff117424 */ /* 0x000fe200078e00ff */
[----:B--2---:R-:W-:-:S08]  /*1a70*/  DADD R12, R44, -R46 ;  /* 0x000000002c0c7229 */ /* 0x004fd0000000082e */
[----:B------:R-:W-:-:S10]  /*1a80*/  DADD R18, -RZ, |R12| ;  /* 0x00000000ff127229 */ /* 0x000fd4000000050c */
[----:B------:R-:W-:-:S07]  /*1a90*/  IMAD.MOV.U32 R68, RZ, RZ, R18 ;  /* 0x000000ffff447224 */ /* 0x000fce00078e0012 */
[----:B------:R-:W-:Y:S05]  /*1aa0*/  CALL.REL.NOINC `($_Z9eriKerneliidddPdS_PA3_dS_S_S_$__internal_accurate_pow) ;  /* 0x0000003400307944 */ /* 0x000fea0003c00000 */
[----:B------:R-:W-:Y:S05]  /*1ab0*/  BSYNC.RECONVERGENT B1 ;  /* 0x0000000000017941 */ /* 0x000fea0003800200 */
.L_x_24:
        /* <DEDUP_REMOVED lines=8> */
[C---:B------:R-:W-:Y:S01]  /*1b40*/  DSETP.NEU.AND P1, PT, |R12|.reuse, +INF , PT ;  /* 0x7ff000000c00742a */ /* 0x040fe20003f2d200 */
[----:B------:R-:W-:Y:S01]  /*1b50*/  IMAD.MOV.U32 R17, RZ, RZ, 0x40000000 ;  /* 0x40000000ff117424 */ /* 0x000fe200078e00ff */
[----:B------:R-:W-:Y:S01]  /*1b60*/  P2R R76, PR, RZ, 0x1 ;  /* 0x00000001ff4c7803 */ /* 0x000fe20000000000 */
[C---:B------:R-:W-:Y:S01]  /*1b70*/  DSETP.NEU.AND P6, PT, R12.reuse, 1, PT ;  /* 0x3ff000000c00742a */ /* 0x040fe20003fcd000 */
[----:B------:R-:W-:Y:S01]  /*1b80*/  LOP3.LUT R14, R15, 0x7ff00000, RZ, 0xc0, !PT ;  /* 0x7ff000000f0e7812 */ /* 0x000fe200078ec0ff */
[----:B------:R-:W-:Y:S01]  /*1b90*/  DADD R12, R12, 2 ;  /* 0x400000000c0c7429 */ /* 0x000fe20000000000 */
[----:B------:R-:W-:Y:S01]  /*1ba0*/  P2R R67, PR, RZ, 0x4 ;  /* 0x00000004ff437803 */ /* 0x000fe20000000000 */
[----:B------:R-:W-:Y:S01]  /*1bb0*/  IMAD.MOV.U32 R11, RZ, RZ, RZ ;  /* 0x000000ffff0b7224 */ /* 0x000fe200078e00ff */
[----:B------:R-:W-:-:S02]  /*1bc0*/  ISETP.NE.AND P0, PT, R14, 0x7ff00000, PT ;  /* 0x7ff000000e00780c */ /* 0x000fc40003f05270 */
        /* <DEDUP_REMOVED lines=8> */
.L_x_25:
        /* <DEDUP_REMOVED lines=10> */
[----:B------:R-:W-:-:S02]  /*1cf0*/  DSETP.NEU.AND P1, PT, R2, 1, PT ;  /* 0x3ff000000200742a */ /* 0x000fc40003f2d000 */
[----:B------:R-:W-:Y:S01]  /*1d00*/  LOP3.LUT R0, R63, 0x7ff00000, RZ, 0xc0, !PT ;  /* 0x7ff000003f007812 */ /* 0x000fe200078ec0ff */
[----:B------:R-:W-:-:S03]  /*1d10*/  DADD R62, R2, 2 ;  /* 0x40000000023e7429 */ /* 0x000fc60000000000 */
[----:B------:R-:W-:Y:S02]  /*1d20*/  ISETP.NE.AND P4, PT, R0, 0x7ff00000, PT ;  /* 0x7ff000000000780c */ /* 0x000fe40003f85270 */
[----:B------:R-:W-:Y:S01]  /*1d30*/  MOV R0, 0x1d80 ;  /* 0x00001d8000007802 */ /* 0x000fe20000000f00 */
[----:B--2---:R-:W-:-:S08]  /*1d40*/  DADD R14, R58, -R60 ;  /* 0x000000003a0e7229 */ /* 0x004fd0000000083c */
[----:B------:R-:W-:-:S10]  /*1d50*/  DADD R68, -RZ, |R14| ;  /* 0x00000000ff447229 */ /* 0x000fd4000000050e */
[----:B------:R-:W-:-:S07]  /*1d60*/  IMAD.MOV.U32 R19, RZ, RZ, R69 ;  /* 0x000000ffff137224 */ /* 0x000fce00078e0045 */
[----:B------:R-:W-:Y:S05]  /*1d70*/  CALL.REL.NOINC `($_Z9eriKerneliidddPdS_PA3_dS_S_S_$__internal_accurate_pow) ;  /* 0x00000030007c7944 */ /* 0x000fea0003c00000 */
[----:B------:R-:W-:Y:S05]  /*1d80*/  BSYNC.RECONVERGENT B1 ;  /* 0x0000000000017941 */ /* 0x000fea0003800200 */
.L_x_26:
        /* <DEDUP_REMOVED lines=9> */
[C---:B------:R-:W-:Y:S01]  /*1e20*/  DADD R12, R14.reuse, 2 ;  /* 0x400000000e0c7429 */ /* 0x040fe20000000000 */
[----:B------:R-:W-:Y:S01]  /*1e30*/  ISETP.NE.AND P1, PT, R2, RZ, PT ;  /* 0x000000ff0200720c */ /* 0x000fe20003f25270 */
[----:B------:R-:W-:Y:S01]  /*1e40*/  DADD R2, R14, 2 ;  /* 0x400000000e027429 */ /* 0x000fe20000000000 */
[----:B------:R-:W-:Y:S02]  /*1e50*/  FSEL R67, R77, RZ, P5 ;  /* 0x000000ff4d437208 */ /* 0x000fe40002800000 */
[----:B------:R-:W-:-:S02]  /*1e60*/  FSEL R69, R80, RZ, P5 ;  /* 0x000000ff50457208 */ /* 0x000fc40002800000 */
[----:B------:R-:W-:Y:S02]  /*1e70*/  ISETP.NE.AND P5, PT, R65, RZ, PT ;  /* 0x000000ff4100720c */ /* 0x000fe40003fa5270 */
[----:B------:R-:W-:Y:S02]  /*1e80*/  ISETP.NE.AND P3, PT, R66, RZ, PT ;  /* 0x000000ff4200720c */ /* 0x000fe40003f65270 */
[----:B------:R-:W-:Y:S02]  /*1e90*/  FSEL R16, R62, R67, P2 ;  /* 0x000000433e107208 */ /* 0x000fe40001000000 */
[----:B------:R-:W-:Y:S02]  /*1ea0*/  LOP3.LUT R2, R3, 0x7ff00000, RZ, 0xc0, !PT ;  /* 0x7ff0000003027812 */ /* 0x000fe400078ec0ff */
[----:B------:R-:W-:Y:S01]  /*1eb0*/  FSEL R62, R63, R69, P2 ;  /* 0x000000453f3e7208 */ /* 0x000fe20001000000 */
[----:B------:R-:W-:Y:S01]  /*1ec0*/  DSETP.NEU.AND P2, PT, R14, RZ, PT ;  /* 0x000000ff0e00722a */ /* 0x000fe20003f4d000 */
[----:B------:R-:W-:-:S02]  /*1ed0*/  @!P4 FSEL R67, R16, RZ, P0 ;  /* 0x000000ff1043c208 */ /* 0x000fc40000000000 */
[----:B------:R-:W-:Y:S01]  /*1ee0*/  @!P4 FSEL R69, R62, +QNAN , P0 ;  /* 0x7ff000003e45c808 */ /* 0x000fe20000000000 */
[C---:B------:R-:W-:Y:S01]  /*1ef0*/  DSETP.NEU.AND P0, PT, |R14|.reuse, +INF , PT ;  /* 0x7ff000000e00742a */ /* 0x040fe20003f0d200 */
[----:B------:R-:W-:Y:S02]  /*1f00*/  @!P5 FSEL R71, R19, RZ, P3 ;  /* 0x000000ff1347d208 */ /* 0x000fe40001800000 */
[----:B------:R-:W-:Y:S01]  /*1f10*/  @!P5 FSEL R73, R0, +QNAN , P3 ;  /* 0x7ff000000049d808 */ /* 0x000fe20001800000 */
[----:B------:R-:W-:Y:S01]  /*1f20*/  DSETP.NAN.AND P5, PT, R14, R14, PT ;  /* 0x0000000e0e00722a */ /* 0x000fe20003fa8000 */
[----:B------:R-:W-:Y:S02]  /*1f30*/  ISETP.NE.AND P3, PT, R2, 0x7ff00000, PT ;  /* 0x7ff000000200780c */ /* 0x000fe40003f65270 */
[----:B------:R-:W-:Y:S02]  /*1f40*/  FSEL R19, R18, RZ, P2 ;  /* 0x000000ff12137208 */ /* 0x000fe40001000000 */
[----:B------:R-:W-:-:S02]  /*1f50*/  FSEL R17, R17, RZ, P2 ;  /* 0x000000ff11117208 */ /* 0x000fc40001000000 */
[----:B------:R-:W-:Y:S02]  /*1f60*/  FSEL R0, R12, R19, P5 ;  /* 0x000000130c007208 */ /* 0x000fe40002800000 */
[----:B------:R-:W-:Y:S02]  /*1f70*/  FSEL R12, R13, R17, P5 ;  /* 0x000000110d0c7208 */ /* 0x000fe40002800000 */
[----:B------:R-:W-:Y:S02]  /*1f80*/  FSEL R62, R71, RZ, P6 ;  /* 0x000000ff473e7208 */ /* 0x000fe40003000000 */
[----:B------:R-:W-:Y:S02]  /*1f90*/  FSEL R63, R73, 1.875, P6 ;  /* 0x3ff00000493f7808 */ /* 0x000fe40003000000 */
[----:B------:R-:W-:Y:S02]  /*1fa0*/  FSEL R2, R67, RZ, P1 ;  /* 0x000000ff43027208 */ /* 0x000fe40000800000 */
[----:B------:R-:W-:Y:S01]  /*1fb0*/  FSEL R3, R69, 1.875, P1 ;  /* 0x3ff0000045037808 */ /* 0x000fe20000800000 */
[----:B------:R-:W-:Y:S01]  /*1fc0*/  DSETP.NEU.AND P1, PT, R14, 1, PT ;  /* 0x3ff000000e00742a */ /* 0x000fe20003f2d000 */
[----:B------:R-:W-:-:S02]  /*1fd0*/  @!P3 FSEL R19, R0, RZ, P0 ;  /* 0x000000ff0013b208 */ /* 0x000fc40000000000 */
[----:B------:R-:W-:Y:S02]  /*1fe0*/  @!P3 FSEL R17, R12, +QNAN , P0 ;  /* 0x7ff000000c11b808 */ /* 0x000fe40000000000 */
[----:B------:R-:W-:Y:S01]  /*1ff0*/  DADD R62, R62, R2 ;  /* 0x000000003e3e7229 */ /* 0x000fe20000000002 */
[----:B------:R-:W-:Y:S02]  /*2000*/  FSEL R2, R19, RZ, P1 ;  /* 0x000000ff13027208 */ /* 0x000fe40000800000 */
[----:B------:R-:W-:-:S06]  /*2010*/  FSEL R3, R17, 1.875, P1 ;  /* 0x3ff0000011037808 */ /* 0x000fcc0000800000 */
[----:B------:R-:W-:-:S11]  /*2020*/  DADD R62, R62, R2 ;  /* 0x000000003e3e7229 */ /* 0x000fd60000000002 */
.L_x_57:
[----:B------:R-:W0:Y:S01]  /*2030*/  LDC.64 R2, c[0x0][0x3a8] ;  /* 0x0000ea00ff027b82 */ /* 0x000e220000000a00 */
[----:B------:R-:W1:Y:S01]  /*2040*/  LDCU.64 UR8, c[0x0][0x3a0] ;  /* 0x00007400ff0877ac */ /* 0x000e620008000a00 */
[----:B------:R-:W2:Y:S06]  /*2050*/  LDCU.64 UR10, c[0x0][0x3a8] ;  /* 0x00007500ff0a77ac */ /* 0x000eac0008000a00 */
[----:B------:R-:W3:Y:S01]  /*2060*/  LDC.64 R64, c[0x0][0x3a0] ;  /* 0x0000e800ff407b82 */ /* 0x000ee20000000a00 */
[----:B0-----:R-:W-:-:S06]  /*2070*/  IMAD.WIDE.U32 R2, R11, 0x8, R2 ;  /* 0x000000080b027825 */ /* 0x001fcc00078e0002 */
[----:B------:R-:W4:Y:S01]  /*2080*/  LDG.E.64 R2, desc[UR6][R2.64] ;  /* 0x0000000602027981 */ /* 0x000f22000c1e1b00 */
[----:B---3--:R-:W-:-:S06]  /*2090*/  IMAD.WIDE.U32 R64, R11, 0x8, R64 ;  /* 0x000000080b407825 */ /* 0x008fcc00078e0040 */
[----:B------:R-:W5:Y:S01]  /*20a0*/  LDG.E.64 R64, desc[UR6][R64.64] ;  /* 0x0000000640407981 */ /* 0x000f62000c1e1b00 */
[----:B------:R-:W-:Y:S02]  /*20b0*/  VIADD R11, R11, 0x1 ;  /* 0x000000010b0b7836 */ /* 0x000fe40000000000 */
[----:B-1----:R-:W-:Y:S02]  /*20c0*/  IMAD.U32 R12, RZ, RZ, UR8 ;  /* 0x00000008ff0c7e24 */ /* 0x002fe4000f8e00ff */
[----:B------:R-:W-:Y:S01]  /*20d0*/  IMAD.U32 R13, RZ, RZ, UR9 ;  /* 0x00000009ff0d7e24 */ /* 0x000fe2000f8e00ff */
[----:B------:R-:W-:Y:S01]  /*20e0*/  ISETP.NE.AND P0, PT, R11, 0x3, PT ;  /* 0x000000030b00780c */ /* 0x000fe20003f05270 */
[----:B--2---:R-:W-:Y:S02]  /*20f0*/  IMAD.U32 R14, RZ, RZ, UR10 ;  /* 0x0000000aff0e7e24 */ /* 0x004fe4000f8e00ff */
[----:B------:R-:W-:Y:S02]  /*2100*/  IMAD.U32 R15, RZ, RZ, UR11 ;  /* 0x0000000bff0f7e24 */ /* 0x000fe4000f8e00ff */
[----:B------:R-:W-:Y:S01]  /*2110*/  IMAD.MOV.U32 R16, RZ, RZ, RZ ;  /* 0x000000ffff107224 */ /* 0x000fe200078e00ff */
[----:B----4-:R-:W-:-:S11]  /*2120*/  DMUL R66, R42, R2 ;  /* 0x000000022a427228 */ /* 0x010fd60000000000 */
.L_x_56:
[----:B------:R-:W2:Y:S01]  /*2130*/  LDG.E.64 R80, desc[UR6][R12.64] ;  /* 0x000000060c507981 */ /* 0x000ea2000c1e1b00 */
[----:B------:R-:W-:-:S05]  /*2140*/  VIADD R16, R16, 0x1 ;  /* 0x0000000110107836 */ /* 0x000fca0000000000 */
[----:B------:R-:W-:Y:S01]  /*2150*/  ISETP.NE.AND P1, PT, R16, 0x3, PT ;  /* 0x000000031000780c */ /* 0x000fe20003f25270 */
        /* <DEDUP_REMOVED lines=10> */
[----:B------:R-:W-:-:S05]  /*2200*/  LOP3.LUT R0, R69, 0x7fffffff, RZ, 0xc0, !PT ;  /* 0x7fffffff45007812 */ /* 0x000fca00078ec0ff */
[----:B------:R-:W-:Y:S01]  /*2210*/  VIADD R17, R0, 0xfff00000 ;  /* 0xfff0000000117836 */ /* 0x000fe20000000000 */
[----:B------:R-:W-:-:S07]  /*2220*/  MOV R0, 0x2240 ;  /* 0x0000224000007802 */ /* 0x000fce0000000f00 */
[----:B------:R-:W-:Y:S05]  /*2230*/  CALL.REL.NOINC `($__internal_0_$__cuda_sm20_dblrcp_rn_slowpath_v3) ;  /* 0x0000002000747944 */ /* 0x000fea0003c00000 */
.L_x_27:
[----:B------:R-:W2:Y:S01]  /*2240*/  LDG.E.64 R68, desc[UR6][R14.64] ;  /* 0x000000060e447981 */ /* 0x000ea2000c1e1b00 */
[----:B------:R-:W-:Y:S01]  /*2250*/  DMUL R2, R64, -R80 ;  /* 0x8000005040027228 */ /* 0x000fe20000000000 */
[----:B------:R-:W-:Y:S01]  /*2260*/  IMAD.MOV.U32 R72, RZ, RZ, 0x652b82fe ;  /* 0x652b82feff487424 */ /* 0x000fe200078e00ff */
[----:B------:R-:W-:Y:S01]  /*2270*/  UMOV UR8, 0xfefa39ef ;  /* 0xfefa39ef00087882 */ /* 0x000fe20000000000 */
[----:B------:R-:W-:Y:S01]  /*2280*/  IMAD.MOV.U32 R73, RZ, RZ, 0x3ff71547 ;  /* 0x3ff71547ff497424 */ /* 0x000fe200078e00ff */
[----:B------:R-:W-:Y:S01]  /*2290*/  UMOV UR9, 0x3fe62e42 ;  /* 0x3fe62e4200097882 */ /* 0x000fe20000000000 */
[----:B------:R-:W-:Y:S01]  /*22a0*/  BSSY.RECONVERGENT B1, `(.L_x_28) ;  /* 0x000003a000017945 */ /* 0x000fe20003800200 */
[----:B------:R-:W-:Y:S02]  /*22b0*/  DSETP.NEU.AND P4, PT, R82, RZ, PT ;  /* 0x000000ff5200722a */ /* 0x000fe40003f8d000 */
[----:B------:R-:W-:-:S08]  /*22c0*/  DMUL R2, R2, R82 ;  /* 0x0000005202027228 */ /* 0x000fd00000000000 */
[----:B------:R-:W-:-:S08]  /*22d0*/  DMUL R70, R62, R2 ;  /* 0x000000023e467228 */ /* 0x000fd00000000000 */
[----:B------:R-:W-:Y:S02]  /*22e0*/  DFMA R72, R70, R72, 6.75539944105574400000e+15 ;  /* 0x433800004648742b */ /* 0x000fe40000000048 */
[----:B------:R-:W-:-:S06]  /*22f0*/  FSETP.GEU.AND P2, PT, |R71|, 4.1917929649353027344, PT ;  /* 0x4086232b4700780b */ /* 0x000fcc0003f4e200 */
[----:B------:R-:W-:-:S08]  /*2300*/  DADD R2, R72, -6.75539944105574400000e+15 ;  /* 0xc338000048027429 */ /* 0x000fd00000000000 */
[----:B------:R-:W-:Y:S01]  /*2310*/  DFMA R18, R2, -UR8, R70 ;  /* 0x8000000802127c2b */ /* 0x000fe20008000046 */
[----:B------:R-:W-:Y:S01]  /*2320*/  UMOV UR8, 0x3b39803f ;  /* 0x3b39803f00087882 */ /* 0x000fe20000000000 */
[----:B------:R-:W-:-:S06]  /*2330*/  UMOV UR9, 0x3c7abc9e ;  /* 0x3c7abc9e00097882 */ /* 0x000fcc0000000000 */
[----:B------:R-:W-:Y:S01]  /*2340*/  DFMA R18, R2, -UR8, R18 ;  /* 0x8000000802127c2b */ /* 0x000fe20008000012 */
[----:B------:R-:W-:Y:S01]  /*2350*/  UMOV UR8, 0x69ce2bdf ;  /* 0x69ce2bdf00087882 */ /* 0x000fe20000000000 */
[----:B------:R-:W-:Y:S01]  /*2360*/  IMAD.MOV.U32 R2, RZ, RZ, -0x35dec16 ;  /* 0xfca213eaff027424 */ /* 0x000fe200078e00ff */
[----:B------:R-:W-:Y:S01]  /*2370*/  UMOV UR9, 0x3e5ade15 ;  /* 0x3e5ade1500097882 */ /* 0x000fe20000000000 */
[----:B------:R-:W-:-:S06]  /*2380*/  IMAD.MOV.U32 R3, RZ, RZ, 0x3e928af3 ;  /* 0x3e928af3ff037424 */ /* 0x000fcc00078e00ff */
        /* <DEDUP_REMOVED lines=43> */
.L_x_29:
[----:B------:R-:W-:Y:S05]  /*2640*/  BSYNC.RECONVERGENT B1 ;  /* 0x0000000000017941 */ /* 0x000fea0003800200 */
.L_x_28:
        /* <DEDUP_REMOVED lines=12> */
.L_x_31:
[----:B------:R-:W-:Y:S05]  /*2710*/  BSYNC.RECONVERGENT B1 ;  /* 0x0000000000017941 */ /* 0x000fea0003800200 */
.L_x_30:
        /* <DEDUP_REMOVED lines=12> */
.L_x_33:
[----:B------:R-:W-:Y:S05]  /*27e0*/  BSYNC.RECONVERGENT B1 ;  /* 0x0000000000017941 */ /* 0x000fea0003800200 */
.L_x_32:
[----:B------:R-:W0:Y:S01]  /*27f0*/  LDCU.64 UR8, c[0x0][0x388] ;  /* 0x00007100ff0877ac */ /* 0x000e220008000a00 */
[----:B------:R-:W-:Y:S01]  /*2800*/  FSEL R2, R18, RZ, P3 ;  /* 0x000000ff12027208 */ /* 0x000fe20001800000 */
[----:B------:R-:W-:Y:S01]  /*2810*/  BSSY.RECONVERGENT B1, `(.L_x_34) ;  /* 0x000015b000017945 */ /* 0x000fe20003800200 */
[----:B------:R-:W-:-:S06]  /*2820*/  FSEL R3, R19, 1.875, P3 ;  /* 0x3ff0000013037808 */ /* 0x000fcc0001800000 */
[----:B------:R-:W-:-:S08]  /*2830*/  DMUL R76, R76, R2 ;  /* 0x000000024c4c7228 */ /* 0x000fd00000000000 */
[----:B0-----:R-:W-:-:S14]  /*2840*/  DSETP.GT.AND P2, PT, |R76|, UR8, PT ;  /* 0x000000084c007e2a */ /* 0x001fdc000bf44200 */
[----:B------:R-:W-:Y:S05]  /*2850*/  @!P2 BRA `(.L_x_35) ;  /* 0x000000140058a947 */ /* 0x000fea0003800000 */
[----:B------:R-:W-:Y:S02]  /*2860*/  DADD R2, R40, R64 ;  /* 0x0000000028027229 */ /* 0x000fe40000000040 */
[----:B------:R-:W-:-:S06]  /*2870*/  DADD R72, R64, R80 ;  /* 0x0000000040487229 */ /* 0x000fcc0000000050 */
[----:B------:R-:W-:Y:S01]  /*2880*/  DADD R74, R80, R2 ;  /* 0x00000000504a7229 */ /* 0x000fe20000000002 */
[----:B------:R-:W-:Y:S01]  /*2890*/  IMAD.MOV.U32 R2, RZ, RZ, 0x1 ;  /* 0x00000001ff027424 */ /* 0x000fe200078e00ff */
[----:B------:R-:W-:-:S04]  /*28a0*/  DMUL R72, R40, R72 ;  /* 0x0000004828487228 */ /* 0x000fc80000000000 */
[----:B------:R-:W0:Y:S06]  /*28b0*/  MUFU.RCP64H R3, R75 ;  /* 0x0000004b00037308 */ /* 0x000e2c0000001800 */
[----:B------:R-:W-:Y:S01]  /*28c0*/  FSETP.GEU.AND P3, PT, |R73|, 6.5827683646048100446e-37, PT ;  /* 0x036000004900780b */ /* 0x000fe20003f6e200 */
[----:B0-----:R-:W-:-:S08]  /*28d0*/  DFMA R18, -R74, R2, 1 ;  /* 0x3ff000004a12742b */ /* 0x001fd00000000102 */
[----:B------:R-:W-:-:S08]  /*28e0*/  DFMA R18, R18, R18, R18 ;  /* 0x000000121212722b */ /* 0x000fd00000000012 */
[----:B------:R-:W-:-:S08]  /*28f0*/  DFMA R18, R2, R18, R2 ;  /* 0x000000120212722b */ /* 0x000fd00000000002 */
[----:B------:R-:W-:-:S08]  /*2900*/  DFMA R2, -R74, R18, 1 ;  /* 0x3ff000004a02742b */ /* 0x000fd00000000112 */
[----:B------:R-:W-:-:S08]  /*2910*/  DFMA R2, R18, R2, R18 ;  /* 0x000000021202722b */ /* 0x000fd00000000012 */
[----:B------:R-:W-:-:S08]  /*2920*/  DMUL R18, R72, R2 ;  /* 0x0000000248127228 */ /* 0x000fd00000000000 */
[----:B------:R-:W-:-:S08]  /*2930*/  DFMA R68, -R74, R18, R72 ;  /* 0x000000124a44722b */ /* 0x000fd00000000148 */
[----:B------:R-:W-:-:S10]  /*2940*/  DFMA R2, R2, R68, R18 ;  /* 0x000000440202722b */ /* 0x000fd40000000012 */
[----:B------:R-:W-:-:S05]  /*2950*/  FFMA R0, RZ, R75, R3 ;  /* 0x0000004bff007223 */ /* 0x000fca0000000003 */
[----:B------:R-:W-:-:S13]  /*2960*/  FSETP.GT.AND P2, PT, |R0|, 1.469367938527859385e-39, PT ;  /* 0x001000000000780b */ /* 0x000fda0003f44200 */
[----:B------:R-:W-:Y:S05]  /*2970*/  @P2 BRA P3, `(.L_x_36) ;  /* 0x0000000000102947 */ /* 0x000fea0001800000 */
[----:B------:R-:W-:-:S07]  /*2980*/  MOV R0, 0x29a0 ;  /* 0x000029a000007802 */ /* 0x000fce0000000f00 */
[----:B------:R-:W-:Y:S05]  /*2990*/  CALL.REL.NOINC `($__internal_1_$__cuda_sm20_div_rn_f64_full) ;  /* 0x0000001c00507944 */ /* 0x000fea0003c00000 */
[----:B------:R-:W-:Y:S02]  /*29a0*/  IMAD.MOV.U32 R2, RZ, RZ, R74 ;  /* 0x000000ffff027224 */ /* 0x000fe400078e004a */
[----:B------:R-:W-:-:S07]  /*29b0*/  IMAD.MOV.U32 R3, RZ, RZ, R75 ;  /* 0x000000ffff037224 */ /* 0x000fce00078e004b */
.L_x_36:
[----:B------:R-:W-:Y:S01]  /*29c0*/  DMUL R18, R46, R80 ;  /* 0x000000502e127228 */ /* 0x000fe20000000000 */
[----:B------:R-:W-:Y:S01]  /*29d0*/  BSSY.RECONVERGENT B2, `(.L_x_37) ;  /* 0x0000008000027945 */ /* 0x000fe20003800200 */
[----:B------:R-:W-:Y:S01]  /*29e0*/  IMAD.MOV.U32 R17, RZ, RZ, 0x40000000 ;  /* 0x40000000ff117424 */ /* 0x000fe200078e00ff */
[----:B------:R-:W-:-:S05]  /*29f0*/  MOV R0, 0x2a50 ;  /* 0x00002a5000007802 */ /* 0x000fca0000000f00 */
[----:B------:R-:W-:-:S08]  /*2a00*/  DFMA R18, R44, R64, R18 ;  /* 0x000000402c12722b */ /* 0x000fd00000000012 */
[----:B------:R-:W-:-:S08]  /*2a10*/  DFMA R86, R18, -R82, R48 ;  /* 0x800000521256722b */ /* 0x000fd00000000030 */
[----:B------:R-:W-:-:S10]  /*2a20*/  DADD R18, -RZ, |R86| ;  /* 0x00000000ff127229 */ /* 0x000fd40000000556 */
[----:B------:R-:W-:-:S07]  /*2a30*/  IMAD.MOV.U32 R68, RZ, RZ, R18 ;  /* 0x000000ffff447224 */ /* 0x000fce00078e0012 */
[----:B------:R-:W-:Y:S05]  /*2a40*/  CALL.REL.NOINC `($_Z9eriKerneliidddPdS_PA3_dS_S_S_$__internal_accurate_pow) ;  /* 0x0000002400487944 */ /* 0x000fea0003c00000 */
[----:B------:R-:W-:Y:S05]  /*2a50*/  BSYNC.RECONVERGENT B2 ;  /* 0x0000000000027941 */ /* 0x000fea0003800200 */
.L_x_37:
[-C--:B------:R-:W-:Y:S01]  /*2a60*/  DMUL R68, R56, R80.reuse ;  /* 0x0000005038447228 */ /* 0x080fe20000000000 */
[----:B------:R-:W-:Y:S01]  /*2a70*/  BSSY.RECONVERGENT B2, `(.L_x_38) ;  /* 0x0000019000027945 */ /* 0x000fe20003800200 */
[----:B------:R-:W-:Y:S02]  /*2a80*/  DMUL R70, R46, R80 ;  /* 0x000000502e467228 */ /* 0x000fe40000000000 */
[----:B------:R-:W-:-:S04]  /*2a90*/  DSETP.NEU.AND P2, PT, R86, RZ, PT ;  /* 0x000000ff5600722a */ /* 0x000fc80003f4d000 */
[-C--:B------:R-:W-:Y:S02]  /*2aa0*/  DFMA R84, R54, R64.reuse, R68 ;  /* 0x000000403654722b */ /* 0x080fe40000000044 */
[----:B------:R-:W-:Y:S02]  /*2ab0*/  DADD R68, R86, 2 ;  /* 0x4000000056447429 */ /* 0x000fe40000000000 */
[----:B------:R-:W-:-:S04]  /*2ac0*/  DFMA R70, R44, R64, R70 ;  /* 0x000000402c46722b */ /* 0x000fc80000000046 */
[----:B------:R-:W-:-:S04]  /*2ad0*/  DFMA R84, R84, -R82, R50 ;  /* 0x800000525454722b */ /* 0x000fc80000000032 */
[----:B------:R-:W-:Y:S01]  /*2ae0*/  LOP3.LUT R0, R69, 0x7ff00000, RZ, 0xc0, !PT ;  /* 0x7ff0000045007812 */ /* 0x000fe200078ec0ff */
[----:B------:R-:W-:-:S03]  /*2af0*/  DFMA R70, R70, -R82, R48 ;  /* 0x800000524646722b */ /* 0x000fc60000000030 */
[----:B------:R-:W-:Y:S01]  /*2b00*/  ISETP.NE.AND P3, PT, R0, 0x7ff00000, PT ;  /* 0x7ff000000000780c */ /* 0x000fe20003f65270 */
[----:B------:R-:W-:-:S04]  /*2b10*/  DADD R68, -RZ, |R84| ;  /* 0x00000000ff447229 */ /* 0x000fc80000000554 */
[----:B------:R-:W-:Y:S01]  /*2b20*/  DSETP.NEU.AND P4, PT, R70, 1, PT ;  /* 0x3ff000004600742a */ /* 0x000fe20003f8d000 */
[----:B------:R-:W-:Y:S02]  /*2b30*/  FSEL R70, R18, RZ, P2 ;  /* 0x000000ff12467208 */ /* 0x000fe40001000000 */
[----:B------:R-:W-:-:S03]  /*2b40*/  FSEL R71, R17, RZ, P2 ;  /* 0x000000ff11477208 */ /* 0x000fc60001000000 */
[----:B------:R-:W-:Y:S02]  /*2b50*/  IMAD.MOV.U32 R19, RZ, RZ, R69 ;  /* 0x000000ffff137224 */ /* 0x000fe400078e0045 */
[----:B------:R-:W-:Y:S06]  /*2b60*/  @P3 BRA `(.L_x_39) ;  /* 0x0000000000243947 */ /* 0x000fec0003800000 */
[----:B------:R-:W-:-:S08]  /*2b70*/  DMUL R72, R46, R80 ;  /* 0x000000502e487228 */ /* 0x000fd00000000000 */
[----:B------:R-:W-:-:S08]  /*2b80*/  DFMA R72, R44, R64, R72 ;  /* 0x000000402c48722b */ /* 0x000fd00000000048 */
[----:B------:R-:W-:-:S08]  /*2b90*/  DFMA R72, R72, -R82, R48 ;  /* 0x800000524848722b */ /* 0x000fd00000000030 */
[----:B------:R-:W-:-:S14]  /*2ba0*/  DSETP.NAN.AND P2, PT, R72, R72, PT ;  /* 0x000000484800722a */ /* 0x000fdc0003f48000 */
[----:B------:R-:W-:Y:S01]  /*2bb0*/  @P2 DADD R70, R72, 2 ;  /* 0x4000000048462429 */ /* 0x000fe20000000000 */
[----:B------:R-:W-:Y:S10]  /*2bc0*/  @P2 BRA `(.L_x_39) ;  /* 0x00000000000c2947 */ /* 0x000ff40003800000 */
[----:B------:R-:W-:-:S14]  /*2bd0*/  DSETP.NEU.AND P2, PT, |R86|, +INF , PT ;  /* 0x7ff000005600742a */ /* 0x000fdc0003f4d200 */
[----:B------:R-:W-:Y:S02]  /*2be0*/  @!P2 IMAD.MOV.U32 R70, RZ, RZ, 0x0 ;  /* 0x00000000ff46a424 */ /* 0x000fe400078e00ff */
[----:B------:R-:W-:-:S07]  /*2bf0*/  @!P2 IMAD.MOV.U32 R71, RZ, RZ, 0x7ff00000 ;  /* 0x7ff00000ff47a424 */ /* 0x000fce00078e00ff */
.L_x_39:
[----:B------:R-:W-:Y:S05]  /*2c00*/  BSYNC.RECONVERGENT B2 ;  /* 0x0000000000027941 */ /* 0x000fea0003800200 */
.L_x_38:
[----:B------:R-:W-:Y:S01]  /*2c10*/  BSSY.RECONVERGENT B2, `(.L_x_40) ;  /* 0x0000006000027945 */ /* 0x000fe20003800200 */
[----:B------:R-:W-:Y:S01]  /*2c20*/  FSEL R88, R70, RZ, P4 ;  /* 0x000000ff46587208 */ /* 0x000fe20002000000 */
[----:B------:R-:W-:Y:S01]  /*2c30*/  IMAD.MOV.U32 R17, RZ, RZ, 0x40000000 ;  /* 0x40000000ff117424 */ /* 0x000fe200078e00ff */
[----:B------:R-:W-:Y:S02]  /*2c40*/  FSEL R89, R71, 1.875, P4 ;  /* 0x3ff0000047597808 */ /* 0x000fe40002000000 */
[----:B------:R-:W-:-:S07]  /*2c50*/  MOV R0, 0x2c70 ;  /* 0x00002c7000007802 */ /* 0x000fce0000000f00 */
[----:B------:R-:W-:Y:S05]  /*2c60*/  CALL.REL.NOINC `($_Z9eriKerneliidddPdS_PA3_dS_S_S_$__internal_accurate_pow) ;  /* 0x0000002000c07944 */ /* 0x000fea0003c00000 */
[----:B------:R-:W-:Y:S05]  /*2c70*/  BSYNC.RECONVERGENT B2 ;  /* 0x0000000000027941 */ /* 0x000fea0003800200 */
.L_x_40:
[----:B------:R-:W-:Y:S01]  /*2c80*/  DADD R68, R84, 2 ;  /* 0x4000000054447429 */ /* 0x000fe20000000000 */
[----:B------:R-:W-:Y:S01]  /*2c90*/  BSSY.RECONVERGENT B2, `(.L_x_41) ;  /* 0x0000018000027945 */ /* 0x000fe20003800200 */
[-C--:B------:R-:W-:Y:S02]  /*2ca0*/  DMUL R72, R56, R80.reuse ;  /* 0x0000005038487228 */ /* 0x080fe40000000000 */
[----:B------:R-:W-:Y:S02]  /*2cb0*/  DMUL R70, R60, R80 ;  /* 0x000000503c467228 */ /* 0x000fe40000000000 */
[----:B------:R-:W-:-:S04]  /*2cc0*/  DSETP.NEU.AND P2, PT, R84, RZ, PT ;  /* 0x000000ff5400722a */ /* 0x000fc80003f4d000 */
[----:B------:R-:W-:Y:S01]  /*2cd0*/  LOP3.LUT R68, R69, 0x7ff00000, RZ, 0xc0, !PT ;  /* 0x7ff0000045447812 */ /* 0x000fe200078ec0ff */
[-C--:B------:R-:W-:Y:S01]  /*2ce0*/  DFMA R72, R54, R64.reuse, R72 ;  /* 0x000000403648722b */ /* 0x080fe20000000048 */
[----:B------:R-:W-:Y:S01]  /*2cf0*/  FSEL R18, R18, RZ, P2 ;  /* 0x000000ff12127208 */ /* 0x000fe20001000000 */
[----:B------:R-:W-:Y:S01]  /*2d00*/  DFMA R70, R58, R64, R70 ;  /* 0x000000403a46722b */ /* 0x000fe20000000046 */
[----:B------:R-:W-:Y:S02]  /*2d10*/  ISETP.NE.AND P3, PT, R68, 0x7ff00000, PT ;  /* 0x7ff000004400780c */ /* 0x000fe40003f65270 */
[----:B------:R-:W-:-:S03]  /*2d20*/  FSEL R19, R17, RZ, P2 ;  /* 0x000000ff11137208 */ /* 0x000fc60001000000 */
[-C--:B------:R-:W-:Y:S02]  /*2d30*/  DFMA R72, R72, -R82.reuse, R50 ;  /* 0x800000524848722b */ /* 0x080fe40000000032 */
[----:B------:R-:W-:-:S06]  /*2d40*/  DFMA R86, R70, -R82, R52 ;  /* 0x800000524656722b */ /* 0x000fcc0000000034 */
[----:B------:R-:W-:Y:S02]  /*2d50*/  DSETP.NEU.AND P4, PT, R72, 1, PT ;  /* 0x3ff000004800742a */ /* 0x000fe40003f8d000 */
[----:B------:R-:W-:Y:S01]  /*2d60*/  DADD R68, -RZ, |R86| ;  /* 0x00000000ff447229 */ /* 0x000fe20000000556 */
[----:B------:R-:W-:Y:S11]  /*2d70*/  @P3 BRA `(.L_x_42) ;  /* 0x0000000000243947 */ /* 0x000ff60003800000 */
        /* <DEDUP_REMOVED lines=9> */
.L_x_42:
[----:B------:R-:W-:Y:S05]  /*2e10*/  BSYNC.RECONVERGENT B2 ;  /* 0x0000000000027941 */ /* 0x000fea0003800200 */
.L_x_41:
[----:B------:R-:W-:Y:S01]  /*2e20*/  FSEL R18, R18, RZ, P4 ;  /* 0x000000ff12127208 */ /* 0x000fe20002000000 */
[----:B------:R-:W-:Y:S01]  /*2e30*/  BSSY.RECONVERGENT B2, `(.L_x_43) ;  /* 0x0000007000027945 */ /* 0x000fe20003800200 */
[----:B------:R-:W-:Y:S01]  /*2e40*/  FSEL R19, R19, 1.875, P4 ;  /* 0x3ff0000013137808 */ /* 0x000fe20002000000 */
[----:B------:R-:W-:Y:S01]  /*2e50*/  IMAD.MOV.U32 R17, RZ, RZ, 0x40000000 ;  /* 0x40000000ff117424 */ /* 0x000fe200078e00ff */
[----:B------:R-:W-:-:S04]  /*2e60*/  MOV R0, 0x2ea0 ;  /* 0x00002ea000007802 */ /* 0x000fc80000000f00 */
[----:B------:R-:W-:Y:S01]  /*2e70*/  DADD R88, R88, R18 ;  /* 0x0000000058587229 */ /* 0x000fe20000000012 */
[----:B------:R-:W-:-:S10]  /*2e80*/  IMAD.MOV.U32 R19, RZ, RZ, R69 ;  /* 0x000000ffff137224 */ /* 0x000fd400078e0045 */
[----:B------:R-:W-:Y:S05]  /*2e90*/  CALL.REL.NOINC `($_Z9eriKerneliidddPdS_PA3_dS_S_S_$__internal_accurate_pow) ;  /* 0x0000002000347944 */ /* 0x000fea0003c00000 */
[----:B------:R-:W-:Y:S05]  /*2ea0*/  BSYNC.RECONVERGENT B2 ;  /* 0x0000000000027941 */ /* 0x000fea0003800200 */
.L_x_43:
[C---:B------:R-:W-:Y:S01]  /*2eb0*/  DADD R68, R86.reuse, 2 ;  /* 0x4000000056447429 */ /* 0x040fe20000000000 */
[----:B------:R-:W-:Y:S01]  /*2ec0*/  BSSY.RECONVERGENT B2, `(.L_x_44) ;  /* 0x000000e000027945 */ /* 0x000fe20003800200 */
[C---:B------:R-:W-:Y:S02]  /*2ed0*/  DSETP.NEU.AND P2, PT, R86.reuse, RZ, PT ;  /* 0x000000ff5600722a */ /* 0x040fe40003f4d000 */
[----:B------:R-:W-:-:S04]  /*2ee0*/  DSETP.NEU.AND P4, PT, R86, 1, PT ;  /* 0x3ff000005600742a */ /* 0x000fc80003f8d000 */
[----:B------:R-:W-:Y:S02]  /*2ef0*/  FSEL R18, R18, RZ, P2 ;  /* 0x000000ff12127208 */ /* 0x000fe40001000000 */
[----:B------:R-:W-:Y:S02]  /*2f00*/  LOP3.LUT R68, R69, 0x7ff00000, RZ, 0xc0, !PT ;  /* 0x7ff0000045447812 */ /* 0x000fe400078ec0ff */
[----:B------:R-:W-:Y:S02]  /*2f10*/  FSEL R19, R17, RZ, P2 ;  /* 0x000000ff11137208 */ /* 0x000fe40001000000 */
[----:B------:R-:W-:-:S13]  /*2f20*/  ISETP.NE.AND P3, PT, R68, 0x7ff00000, PT ;  /* 0x7ff000004400780c */ /* 0x000fda0003f65270 */
[----:B------:R-:W-:Y:S05]  /*2f30*/  @P3 BRA `(.L_x_45) ;  /* 0x0000000000183947 */ /* 0x000fea0003800000 */
[----:B------:R-:W-:-:S14]  /*2f40*/  DSETP.NAN.AND P2, PT, R86, R86, PT ;  /* 0x000000565600722a */ /* 0x000fdc0003f48000 */
[----:B------:R-:W-:Y:S01]  /*2f50*/  @P2 DADD R18, R86, 2 ;  /* 0x4000000056122429 */ /* 0x000fe20000000000 */
[----:B------:R-:W-:Y:S10]  /*2f60*/  @P2 BRA `(.L_x_45) ;  /* 0x00000000000c2947 */ /* 0x000ff40003800000 */
[----:B------:R-:W-:-:S14]  /*2f70*/  DSETP.NEU.AND P2, PT, |R86|, +INF , PT ;  /* 0x7ff000005600742a */ /* 0x000fdc0003f4d200 */
[----:B------:R-:W-:Y:S02]  /*2f80*/  @!P2 IMAD.MOV.U32 R18, RZ, RZ, 0x0 ;  /* 0x00000000ff12a424 */ /* 0x000fe400078e00ff */
[----:B------:R-:W-:-:S07]  /*2f90*/  @!P2 IMAD.MOV.U32 R19, RZ, RZ, 0x7ff00000 ;  /* 0x7ff00000ff13a424 */ /* 0x000fce00078e00ff */
.L_x_45:
[----:B------:R-:W-:Y:S05]  /*2fa0*/  BSYNC.RECONVERGENT B2 ;  /* 0x0000000000027941 */ /* 0x000fea0003800200 */
.L_x_44:
[----:B------:R-:W-:Y:S01]  /*2fb0*/  FSEL R80, R18, RZ, P4 ;  /* 0x000000ff12507208 */ /* 0x000fe20002000000 */
[----:B------:R-:W-:Y:S01]  /*2fc0*/  BSSY.RECONVERGENT B2, `(.L_x_46) ;  /* 0x0000009000027945 */ /* 0x000fe20003800200 */
[----:B------:R-:W-:Y:S01]  /*2fd0*/  FSEL R81, R19, 1.875, P4 ;  /* 0x3ff0000013517808 */ /* 0x000fe20002000000 */
[----:B------:R-:W-:Y:S01]  /*2fe0*/  IMAD.MOV.U32 R68, RZ, RZ, 0x54442d18 ;  /* 0x54442d18ff447424 */ /* 0x000fe200078e00ff */
[----:B------:R-:W-:Y:S01]  /*2ff0*/  MOV R0, 0x3050 ;  /* 0x0000305000007802 */ /* 0x000fe20000000f00 */
[----:B------:R-:W-:Y:S02]  /*3000*/  IMAD.MOV.U32 R19, RZ, RZ, 0x400921fb ;  /* 0x400921fbff137424 */ /* 0x000fe400078e00ff */
[----:B------:R-:W-:Y:S01]  /*3010*/  IMAD.MOV.U32 R17, RZ, RZ, -0x40200000 ;  /* 0xbfe00000ff117424 */ /* 0x000fe200078e00ff */
[----:B------:R-:W-:-:S08]  /*3020*/  DADD R80, R88, R80 ;  /* 0x0000000058507229 */ /* 0x000fd00000000050 */
[----:B------:R-:W-:-:S11]  /*3030*/  DMUL R80, R80, R2 ;  /* 0x0000000250507228 */ /* 0x000fd60000000000 */
[----:B------:R-:W-:Y:S05]  /*3040*/  CALL.REL.NOINC `($_Z9eriKerneliidddPdS_PA3_dS_S_S_$__internal_accurate_pow) ;  /* 0x0000001c00c87944 */ /* 0x000fea0003c00000 */
[----:B------:R-:W-:Y:S05]  /*3050*/  BSYNC.RECONVERGENT B2 ;  /* 0x0000000000027941 */ /* 0x000fea0003800200 */
.L_x_46:
[----:B------:R-:W0:Y:S01]  /*3060*/  LDCU.64 UR8, c[0x0][0x398] ;  /* 0x00007300ff0877ac */ /* 0x000e220008000a00 */
[----:B------:R-:W-:Y:S01]  /*3070*/  IMAD.MOV.U32 R19, RZ, RZ, R17 ;  /* 0x000000ffff137224 */ /* 0x000fe200078e0011 */
[----:B------:R-:W-:Y:S05]  /*3080*/  BSSY.RECONVERGENT B2, `(.L_x_47) ;  /* 0x00000b4000027945 */ /* 0x000fea0003800200 */
[----:B------:R-:W-:Y:S02]  /*3090*/  DADD R18, R18, R18 ;  /* 0x0000000012127229 */ /* 0x000fe40000000012 */
[----:B0-----:R-:W-:-:S14]  /*30a0*/  DSETP.GT.AND P2, PT, R80, UR8, PT ;  /* 0x0000000850007e2a */ /* 0x001fdc000bf44000 */
[----:B------:R-:W-:Y:S05]  /*30b0*/  @!P2 BRA `(.L_x_48) ;  /* 0x0000000800c0a947 */ /* 0x000fea0003800000 */
[----:B------:R-:W-:Y:S01]  /*30c0*/  DADD R18, -RZ, |R80| ;  /* 0x00000000ff127229 */ /* 0x000fe20000000550 */
[----:B------:R-:W-:Y:S01]  /*30d0*/  BSSY.RECONVERGENT B3, `(.L_x_49) ;  /* 0x0000005000037945 */ /* 0x000fe20003800200 */
[----:B------:R-:W-:Y:S01]  /*30e0*/  IMAD.MOV.U32 R17, RZ, RZ, -0x40200000 ;  /* 0xbfe00000ff117424 */ /* 0x000fe200078e00ff */
[----:B------:R-:W-:-:S07]  /*30f0*/  MOV R0, 0x3120 ;  /* 0x0000312000007802 */ /* 0x000fce0000000f00 */
[----:B------:R-:W-:-:S07]  /*3100*/  IMAD.MOV.U32 R68, RZ, RZ, R18 ;  /* 0x000000ffff447224 */ /* 0x000fce00078e0012 */
[----:B------:R-:W-:Y:S05]  /*3110*/  CALL.REL.NOINC `($_Z9eriKerneliidddPdS_PA3_dS_S_S_$__internal_accurate_pow) ;  /* 0x0000001c00947944 */ /* 0x000fea0003c00000 */
[----:B------:R-:W-:Y:S05]  /*3120*/  BSYNC.RECONVERGENT B3 ;  /* 0x0000000000037941 */ /* 0x000fea0003800200 */
.L_x_49:
[----:B------:R-:W0:Y:S01]  /*3130*/  MUFU.RSQ64H R71, R81 ;  /* 0x0000005100477308 */ /* 0x000e220000001c00 */
[C---:B------:R-:W-:Y:S01]  /*3140*/  VIADD R70, R81.reuse, 0xfcb00000 ;  /* 0xfcb0000051467836 */ /* 0x040fe20000000000 */
[----:B------:R-:W-:Y:S01]  /*3150*/  ISETP.GE.AND P2, PT, R81, RZ, PT ;  /* 0x000000ff5100720c */ /* 0x000fe20003f46270 */
[----:B------:R-:W-:Y:S01]  /*3160*/  IMAD.MOV.U32 R72, RZ, RZ, 0x0 ;  /* 0x00000000ff487424 */ /* 0x000fe200078e00ff */
[C---:B------:R-:W-:Y:S01]  /*3170*/  DSETP.NEU.AND P4, PT, R80.reuse, RZ, PT ;  /* 0x000000ff5000722a */ /* 0x040fe20003f8d000 */
[----:B------:R-:W-:Y:S01]  /*3180*/  IMAD.MOV.U32 R73, RZ, RZ, 0x3fd80000 ;  /* 0x3fd80000ff497424 */ /* 0x000fe200078e00ff */
[----:B------:R-:W-:Y:S01]  /*3190*/  FSEL R18, R18, RZ, P2 ;  /* 0x000000ff12127208 */ /* 0x000fe20001000000 */
[----:B------:R-:W-:Y:S01]  /*31a0*/  BSSY.RECONVERGENT B3, `(.L_x_50) ;  /* 0x0000019000037945 */ /* 0x000fe20003800200 */
[----:B------:R-:W-:Y:S01]  /*31b0*/  FSEL R17, R17, -QNAN , P2 ;  /* 0xfff8000011117808 */ /* 0x000fe20001000000 */
[----:B------:R-:W-:Y:S01]  /*31c0*/  DSETP.NEU.AND P2, PT, R80, 1, PT ;  /* 0x3ff000005000742a */ /* 0x000fe20003f4d000 */
[----:B------:R-:W-:-:S02]  /*31d0*/  ISETP.GE.U32.AND P3, PT, R70, 0x7ca00000, PT ;  /* 0x7ca000004600780c */ /* 0x000fc40003f66070 */
[----:B------:R-:W-:Y:S02]  /*31e0*/  FSEL R18, R18, RZ, P4 ;  /* 0x000000ff12127208 */ /* 0x000fe40002000000 */
[----:B------:R-:W-:Y:S01]  /*31f0*/  FSEL R19, R17, +QNAN , P4 ;  /* 0x7ff0000011137808 */ /* 0x000fe20002000000 */
[----:B0-----:R-:W-:-:S08]  /*3200*/  DMUL R68, R70, R70 ;  /* 0x0000004646447228 */ /* 0x001fd00000000000 */
[----:B------:R-:W-:-:S08]  /*3210*/  DFMA R68, R80, -R68, 1 ;  /* 0x3ff000005044742b */ /* 0x000fd00000000844 */
[----:B------:R-:W-:Y:S02]  /*3220*/  DFMA R72, R68, R72, 0.5 ;  /* 0x3fe000004448742b */ /* 0x000fe40000000048 */
[----:B------:R-:W-:Y:S02]  /*3230*/  DMUL R74, R70, R68 ;  /* 0x00000044464a7228 */ /* 0x000fe40000000000 */
[----:B------:R-:W-:-:S06]  /*3240*/  DADD R68, R80, -0.5 ;  /* 0xbfe0000050447429 */ /* 0x000fcc0000000000 */
[----:B------:R-:W-:-:S04]  /*3250*/  DFMA R74, R72, R74, R70 ;  /* 0x0000004a484a722b */ /* 0x000fc80000000046 */
[----:B------:R-:W-:-:S04]  /*3260*/  LOP3.LUT R68, R69, 0x7ff00000, RZ, 0xc0, !PT ;  /* 0x7ff0000045447812 */ /* 0x000fc800078ec0ff */
[----:B------:R-:W-:Y:S01]  /*3270*/  DMUL R78, R80, R74 ;  /* 0x0000004a504e7228 */ /* 0x000fe20000000000 */
[----:B------:R-:W-:Y:S01]  /*3280*/  ISETP.NE.AND P5, PT, R68, 0x7ff00000, PT ;  /* 0x7ff000004400780c */ /* 0x000fe20003fa5270 */
[----:B------:R-:W-:Y:S02]  /*3290*/  VIADD R73, R75, 0xfff00000 ;  /* 0xfff000004b497836 */ /* 0x000fe40000000000 */
[----:B------:R-:W-:-:S04]  /*32a0*/  IMAD.MOV.U32 R72, RZ, RZ, R74 ;  /* 0x000000ffff487224 */ /* 0x000fc800078e004a */
[----:B------:R-:W-:-:S08]  /*32b0*/  DFMA R82, R78, -R78, R80 ;  /* 0x8000004e4e52722b */ /* 0x000fd00000000050 */
[----:B------:R-:W-:Y:S01]  /*32c0*/  DFMA R68, R82, R72, R78 ;  /* 0x000000485244722b */ /* 0x000fe2000000004e */
[----:B------:R-:W-:Y:S10]  /*32d0*/  @P5 BRA `(.L_x_51) ;  /* 0x0000000000145947 */ /* 0x000ff40003800000 */
[----:B------:R-:W-:-:S14]  /*32e0*/  DSETP.NAN.AND P4, PT, R80, R80, PT ;  /* 0x000000505000722a */ /* 0x000fdc0003f88000 */
[----:B------:R-:W-:Y:S01]  /*32f0*/  @P4 DADD R18, R80, -0.5 ;  /* 0xbfe0000050124429 */ /* 0x000fe20000000000 */
[----:B------:R-:W-:Y:S10]  /*3300*/  @P4 BRA `(.L_x_51) ;  /* 0x0000000000084947 */ /* 0x000ff40003800000 */
[----:B------:R-:W-:-:S14]  /*3310*/  DSETP.NEU.AND P4, PT, |R80|, +INF , PT ;  /* 0x7ff000005000742a */ /* 0x000fdc0003f8d200 */
[----:B------:R-:W-:-:S07]  /*3320*/  @!P4 CS2R R18, SRZ ;  /* 0x000000000012c805 */ /* 0x000fce000001ff00 */
.L_x_51:
[----:B------:R-:W-:Y:S05]  /*3330*/  BSYNC.RECONVERGENT B3 ;  /* 0x0000000000037941 */ /* 0x000fea0003800200 */
.L_x_50:
[----:B------:R-:W-:Y:S01]  /*3340*/  BSSY.RECONVERGENT B3, `(.L_x_52) ;  /* 0x000000b000037945 */ /* 0x000fe20003800200 */
[----:B------:R-:W-:Y:S02]  /*3350*/  FSEL R18, R18, RZ, P2 ;  /* 0x000000ff12127208 */ /* 0x000fe40001000000 */
[----:B------:R-:W-:Y:S01]  /*3360*/  FSEL R19, R19, 1.875, P2 ;  /* 0x3ff0000013137808 */ /* 0x000fe20001000000 */
[----:B------:R-:W-:Y:S06]  /*3370*/  @!P3 BRA `(.L_x_53) ;  /* 0x00000000001cb947 */ /* 0x000fec0003800000 */
[----:B------:R-:W-:Y:S02]  /*3380*/  IMAD.MOV.U32 R0, RZ, RZ, R74 ;  /* 0x000000ffff007224 */ /* 0x000fe400078e004a */
[----:B------:R-:W-:Y:S01]  /*3390*/  IMAD.MOV.U32 R17, RZ, RZ, R70 ;  /* 0x000000ffff117224 */ /* 0x000fe200078e0046 */
[----:B------:R-:W-:Y:S01]  /*33a0*/  MOV R70, 0x33f0 ;  /* 0x000033f000467802 */ /* 0x000fe20000000f00 */
[----:B------:R-:W-:Y:S02]  /*33b0*/  IMAD.MOV.U32 R68, RZ, RZ, R82 ;  /* 0x000000ffff447224 */ /* 0x000fe400078e0052 */
[----:B------:R-:W-:Y:S02]  /*33c0*/  IMAD.MOV.U32 R74, RZ, RZ, R78 ;  /* 0x000000ffff4a7224 */ /* 0x000fe400078e004e */
[----:B------:R-:W-:-:S07]  /*33d0*/  IMAD.MOV.U32 R75, RZ, RZ, R79 ;  /* 0x000000ffff4b7224 */ /* 0x000fce00078e004f */
[----:B------:R-:W-:Y:S05]  /*33e0*/  CALL.REL.NOINC `($__internal_2_$__cuda_sm20_dsqrt_rn_f64_mediumpath_v1) ;  /* 0x00000018003c7944 */ /* 0x000fea0003c00000 */
.L_x_53:
[----:B------:R-:W-:Y:S05]  /*33f0*/  BSYNC.RECONVERGENT B3 ;  /* 0x0000000000037941 */ /* 0x000fea0003800200 */
.L_x_52:
[----:B------:R-:W-:Y:S01]  /*3400*/  IMAD.MOV.U32 R70, RZ, RZ, -0x24b905a1 ;  /* 0xdb46fa5fff467424 */ /* 0x000fe200078e00ff */
[----:B------:R-:W-:Y:S01]  /*3410*/  UMOV UR8, 0xfba6f279 ;  /* 0xfba6f27900087882 */ /* 0x000fe20000000000 */
[----:B------:R-:W-:Y:S01]  /*3420*/  IMAD.MOV.U32 R71, RZ, RZ, 0x3d47088f ;  /* 0x3d47088fff477424 */ /* 0x000fe200078e00ff */
[----:B------:R-:W-:Y:S01]  /*3430*/  UMOV UR9, 0x3cf0679a ;  /* 0x3cf0679a00097882 */ /* 0x000fe20000000000 */
[----:B------:R-:W-:Y:S02]  /*3440*/  IMAD.MOV.U32 R78, RZ, RZ, -0x7649667 ;  /* 0xf89b6999ff4e7424 */ /* 0x000fe400078e00ff */
[----:B------:R-:W-:Y:S02]  /*3450*/  IMAD.MOV.U32 R79, RZ, RZ, 0x3e928a27 ;  /* 0x3e928a27ff4f7424 */ /* 0x000fe400078e00ff */
[----:B------:R-:W-:Y:S01]  /*3460*/  DFMA R70, |R68|, -UR8, R70 ;  /* 0x8000000844467c2b */ /* 0x000fe20008000246 */
[----:B------:R-:W-:Y:S01]  /*3470*/  UMOV UR8, 0xb976a9b2 ;  /* 0xb976a9b200087882 */ /* 0x000fe20000000000 */
[----:B------:R-:W-:-:S06]  /*3480*/  UMOV UR9, 0x3d8df9f9 ;  /* 0x3d8df9f900097882 */ /* 0x000fcc0000000000 */
[----:B------:R-:W-:Y:S01]  /*3490*/  DFMA R70, R70, |R68|, -UR8 ;  /* 0x8000000846467e2b */ /* 0x000fe20008000444 */
[----:B------:R-:W-:Y:S01]  /*34a0*/  UMOV UR8, 0x590cc332 ;  /* 0x590cc33200087882 */ /* 0x000fe20000000000 */
[----:B------:R-:W-:-:S06]  /*34b0*/  UMOV UR9, 0x3dc7f1f5 ;  /* 0x3dc7f1f500097882 */ /* 0x000fcc0000000000 */
[----:B------:R-:W-:Y:S01]  /*34c0*/  DFMA R70, R70, |R68|, UR8 ;  /* 0x0000000846467e2b */ /* 0x000fe20008000444 */
        /* <DEDUP_REMOVED lines=62> */
[----:B------:R-:W-:-:S06]  /*38b0*/  DFMA R72, R70, |R68|, |R68| ;  /* 0x400000444648722b */ /* 0x000fcc0000000444 */
[----:B------:R-:W0:Y:S02]  /*38c0*/  F2F.F32.F64 R0, R72 ;  /* 0x0000004800007310 */ /* 0x000e240000301000 */
[----:B0-----:R-:W-:-:S06]  /*38d0*/  FMUL R0, R0, -1.4426950216293334961 ;  /* 0xbfb8aa3b00007820 */ /* 0x001fcc0000400000 */
[----:B------:R-:W0:Y:S08]  /*38e0*/  FRND R0, R0 ;  /* 0x0000000000007307 */ /* 0x000e300000201000 */
[----:B0-----:R0:W1:Y:S08]  /*38f0*/  F2F.F64.F32 R74, R0 ;  /* 0x00000000004a7310 */ /* 0x0010700000201800 */
[----:B0-----:R-:W0:Y:S01]  /*3900*/  MUFU.EX2 R0, R0 ;  /* 0x0000000000007308 */ /* 0x001e220000000800 */
[----:B-1----:R-:W-:Y:S01]  /*3910*/  DFMA R74, R74, -UR8, -R72 ;  /* 0x800000084a4a7c2b */ /* 0x002fe20008000848 */
[----:B------:R-:W-:Y:S01]  /*3920*/  UMOV UR8, 0xa4741b81 ;  /* 0xa4741b8100087882 */ /* 0x000fe20000000000 */
[----:B------:R-:W-:Y:S01]  /*3930*/  UMOV UR9, 0x3e5ae904 ;  /* 0x3e5ae90400097882 */ /* 0x000fe20000000000 */
[----:B------:R-:W-:-:S05]  /*3940*/  DADD R72, -R72, |R68| ;  /* 0x0000000048487229 */ /* 0x000fca0000000544 */
[----:B------:R-:W-:Y:S01]  /*3950*/  DFMA R78, R74, UR8, R78 ;  /* 0x000000084a4e7c2b */ /* 0x000fe2000800004e */
[----:B------:R-:W-:Y:S01]  /*3960*/  UMOV UR8, 0x15ff7e07 ;  /* 0x15ff7e0700087882 */ /* 0x000fe20000000000 */
[----:B------:R-:W-:Y:S01]  /*3970*/  UMOV UR9, 0x3ec71de7 ;  /* 0x3ec71de700097882 */ /* 0x000fe20000000000 */
[----:B------:R-:W-:Y:S01]  /*3980*/  DFMA R72, R70, |R68|, R72 ;  /* 0x400000444648722b */ /* 0x000fe20000000048 */
[----:B0-----:R-:W0:Y:S04]  /*3990*/  F2F.F64.F32 R70, R0 ;  /* 0x0000000000467310 */ /* 0x001e280000201800 */
        /* <DEDUP_REMOVED lines=23> */
[----:B------:R-:W-:Y:S02]  /*3b10*/  UMOV UR9, 0x4017afb4 ;  /* 0x4017afb400097882 */ /* 0x000fe40000000000 */
[----:B------:R-:W-:-:S04]  /*3b20*/  DSETP.GE.AND P2, PT, |R68|, UR8, PT ;  /* 0x0000000844007e2a */ /* 0x000fc8000bf46200 */
[----:B------:R-:W-:-:S08]  /*3b30*/  DMUL R78, R74, R78 ;  /* 0x0000004e4a4e7228 */ /* 0x000fd00000000000 */
[----:B------:R-:W-:Y:S02]  /*3b40*/  DFMA R72, R74, R78, -R72 ;  /* 0x0000004e4a48722b */ /* 0x000fe40000000848 */
[----:B0-----:R-:W-:-:S06]  /*3b50*/  DADD R78, -R70, 1 ;  /* 0x3ff00000464e7429 */ /* 0x001fcc0000000100 */
[----:B------:R-:W-:-:S08]  /*3b60*/  DADD R72, R74, R72 ;  /* 0x000000004a487229 */ /* 0x000fd00000000048 */
[----:B------:R-:W-:-:S10]  /*3b70*/  DFMA R72, -R72, R70, R78 ;  /* 0x000000464848722b */ /* 0x000fd4000000014e */
[----:B------:R-:W-:Y:S02]  /*3b80*/  FSEL R17, R73, 1.875, !P2 ;  /* 0x3ff0000049117808 */ /* 0x000fe40005000000 */
[----:B------:R-:W-:Y:S02]  /*3b90*/  FSEL R72, R72, RZ, !P2 ;  /* 0x000000ff48487208 */ /* 0x000fe40005000000 */
[----:B------:R-:W-:-:S06]  /*3ba0*/  LOP3.LUT R73, R17, 0x80000000, R69, 0xb8, !PT ;  /* 0x8000000011497812 */ /* 0x000fcc00078eb845 */
[----:B------:R-:W-:-:S11]  /*3bb0*/  DMUL R18, R72, R18 ;  /* 0x0000001248127228 */ /* 0x000fd60000000000 */
.L_x_48:
[----:B------:R-:W-:Y:S05]  /*3bc0*/  BSYNC.RECONVERGENT B2 ;  /* 0x0000000000027941 */ /* 0x000fea0003800200 */
.L_x_47:
[----:B------:R-:W0:Y:S01]  /*3bd0*/  MUFU.RSQ64H R71, R3 ;  /* 0x0000000300477308 */ /* 0x000e220000001c00 */
[----:B------:R-:W-:Y:S01]  /*3be0*/  VIADD R70, R3, 0xfcb00000 ;  /* 0xfcb0000003467836 */ /* 0x000fe20000000000 */
[----:B------:R-:W-:Y:S01]  /*3bf0*/  DMUL R76, R76, R18 ;  /* 0x000000124c4c7228 */ /* 0x000fe20000000000 */
[----:B------:R-:W-:Y:S01]  /*3c00*/  IMAD.MOV.U32 R72, RZ, RZ, 0x0 ;  /* 0x00000000ff487424 */ /* 0x000fe200078e00ff */
[----:B------:R-:W-:Y:S01]  /*3c10*/  BSSY.RECONVERGENT B2, `(.L_x_54) ;  /* 0x0000019000027945 */ /* 0x000fe20003800200 */
[----:B------:R-:W-:Y:S01]  /*3c20*/  IMAD.MOV.U32 R73, RZ, RZ, 0x3fd80000 ;  /* 0x3fd80000ff497424 */ /* 0x000fe200078e00ff */
[----:B------:R-:W-:Y:S01]  /*3c30*/  ISETP.GE.U32.AND P2, PT, R70, 0x7ca00000, PT ;  /* 0x7ca000004600780c */ /* 0x000fe20003f46070 */
[----:B0-----:R-:W-:-:S08]  /*3c40*/  DMUL R68, R70, R70 ;  /* 0x0000004646447228 */ /* 0x001fd00000000000 */
[----:B------:R-:W-:-:S08]  /*3c50*/  DFMA R68, -R68, R2, 1 ;  /* 0x3ff000004444742b */ /* 0x000fd00000000102 */
        /* <DEDUP_REMOVED lines=15> */
[----:B------:R-:W-:-:S02]  /*3d50*/  IMAD.MOV.U32 R83, RZ, RZ, R79 ;  /* 0x000000ffff537224 */ /* 0x000fc400078e004f */
[----:B------:R-:W-:-:S07]  /*3d60*/  IMAD.MOV.U32 R73, RZ, RZ, R69 ;  /* 0x000000ffff497224 */ /* 0x000fce00078e0045 */
[----:B------:R-:W-:Y:S05]  /*3d70*/  CALL.REL.NOINC `($__internal_2_$__cuda_sm20_dsqrt_rn_f64_mediumpath_v1) ;  /* 0x0000000c00d87944 */ /* 0x000fea0003c00000 */
[----:B------:R-:W-:Y:S02]  /*3d80*/  IMAD.MOV.U32 R18, RZ, RZ, R68 ;  /* 0x000000ffff127224 */ /* 0x000fe400078e0044 */
[----:B------:R-:W-:-:S07]  /*3d90*/  IMAD.MOV.U32 R19, RZ, RZ, R69 ;  /* 0x000000ffff137224 */ /* 0x000fce00078e0045 */
.L_x_55:
[----:B------:R-:W-:Y:S05]  /*3da0*/  BSYNC.RECONVERGENT B2 ;  /* 0x0000000000027941 */ /* 0x000fea0003800200 */
.L_x_54:
[----:B------:R-:W-:-:S11]  /*3db0*/  DFMA R34, R76, R18, R34 ;  /* 0x000000124c22722b */ /* 0x000fd60000000022 */
.L_x_35:
[----:B------:R-:W-:Y:S05]  /*3dc0*/  BSYNC.RECONVERGENT B1 ;  /* 0x0000000000017941 */ /* 0x000fea0003800200 */
.L_x_34:
[----:B------:R-:W-:Y:S02]  /*3dd0*/  IADD3 R14, P2, PT, R14, 0x8, RZ ;  /* 0x000000080e0e7810 */ /* 0x000fe40007f5e0ff */
[----:B------:R-:W-:-:S03]  /*3de0*/  IADD3 R12, P3, PT, R12, 0x8, RZ ;  /* 0x000000080c0c7810 */ /* 0x000fc60007f7e0ff */
[----:B------:R-:W-:Y:S02]  /*3df0*/  IMAD.X R15, RZ, RZ, R15, P2 ;  /* 0x000000ffff0f7224 */ /* 0x000fe400010e060f */
[----:B------:R-:W-:Y:S01]  /*3e00*/  IMAD.X R13, RZ, RZ, R13, P3 ;  /* 0x000000ffff0d7224 */ /* 0x000fe200018e060d */
[----:B------:R-:W-:Y:S07]  /*3e10*/  @P1 BRA `(.L_x_56) ;  /* 0xffffffe000c41947 */ /* 0x000fee000383ffff */
[----:B------:R-:W-:Y:S05]  /*3e20*/  @P0 BRA `(.L_x_57) ;  /* 0xffffffe000800947 */ /* 0x000fea000383ffff */
.L_x_23:
[----:B------:R-:W-:Y:S05]  /*3e30*/  BSYNC.RECONVERGENT B0 ;  /* 0x0000000000007941 */ /* 0x000fea0003800200 */
.L_x_22:
[----:B------:R-:W-:-:S05]  /*3e40*/  VIADD R10, R10, 0x1 ;  /* 0x000000010a0a7836 */ /* 0x000fca0000000000 */
[----:B------:R-:W-:-:S13]  /*3e50*/  ISETP.NE.AND P0, PT, R10, 0x3, PT ;  /* 0x000000030a00780c */ /* 0x000fda0003f05270 */
[----:B------:R-:W-:Y:S05]  /*3e60*/  @P0 BRA `(.L_x_58) ;  /* 0xffffffd000d40947 */ /* 0x000fea000383ffff */
[----:B------:R-:W-:-:S05]  /*3e70*/  VIADD R9, R9, 0x1 ;  /* 0x0000000109097836 */ /* 0x000fca0000000000 */
[----:B------:R-:W-:-:S13]  /*3e80*/  ISETP.NE.AND P0, PT, R9, 0x3, PT ;  /* 0x000000030900780c */ /* 0x000fda0003f05270 */
[----:B------:R-:W-:Y:S05]  /*3e90*/  @P0 BRA `(.L_x_59) ;  /* 0xffffffd000ac0947 */ /* 0x000fea000383ffff */
[----:B------:R-:W0:Y:S01]  /*3ea0*/  LDCU UR5, c[0x0][0x384] ;  /* 0x00007080ff0577ac */ /* 0x000e220008000800 */
[----:B------:R-:W-:Y:S01]  /*3eb0*/  VIADD R27, R7, 0xffffffff ;  /* 0xffffffff071b7836 */ /* 0x000fe20000000000 */
[----:B------:R-:W-:Y:S01]  /*3ec0*/  SHF.R.S32.HI R26, RZ, 0x1f, R6 ;  /* 0x0000001fff1a7819 */ /* 0x000fe20000011406 */
[----:B------:R-:W1:Y:S01]  /*3ed0*/  LDC.64 R20, c[0x0][0x3c8] ;  /* 0x0000f200ff147b82 */ /* 0x000e620000000a00 */
[----:B------:R-:W2:Y:S01]  /*3ee0*/  LDCU.128 UR8, c[0x0][0x3c0] ;  /* 0x00007800ff0877ac */ /* 0x000ea20008000c00 */
[----:B------:R-:W-:-:S06]  /*3ef0*/  ISETP.NE.AND P1, PT, R5, R6, PT ;  /* 0x000000060500720c */ /* 0x000fcc0003f25270 */
[----:B------:R-:W3:Y:S01]  /*3f00*/  LDC.64 R22, c[0x0][0x3c0] ;  /* 0x0000f000ff167b82 */ /* 0x000ee20000000a00 */
[----:B0-----:R-:W-:-:S05]  /*3f10*/  IMAD R3, R27, UR5, RZ ;  /* 0x000000051b037c24 */ /* 0x001fca000f8e02ff */
[----:B------:R-:W-:-:S04]  /*3f20*/  IADD3 R9, P0, PT, R6, R3, RZ ;  /* 0x0000000306097210 */ /* 0x000fc80007f1e0ff */
[----:B------:R-:W-:Y:S01]  /*3f30*/  LEA.HI.X.SX32 R0, R3, R26, 0x1, P0 ;  /* 0x0000001a03007211 */ /* 0x000fe200000f0eff */
[----:B------:R-:W-:-:S03]  /*3f40*/  IMAD.SHL.U32 R16, R9, 0x8, RZ ;  /* 0x0000000809107824 */ /* 0x000fc600078e00ff */
[----:B------:R-:W-:Y:S02]  /*3f50*/  SHF.L.U64.HI R9, R9, 0x3, R0 ;  /* 0x0000000309097819 */ /* 0x000fe40000010200 */
[----:B--2---:R-:W-:-:S04]  /*3f60*/  IADD3 R10, P0, PT, R16, UR8, RZ ;  /* 0x00000008100a7c10 */ /* 0x004fc8000ff1e0ff */
[----:B------:R-:W-:-:S06]  /*3f70*/  IADD3.X R11, PT, PT, R9, UR9, RZ, P0, !PT ;  /* 0x00000009090b7c10 */ /* 0x000fcc00087fe4ff */
[----:B------:R-:W2:Y:S01]  /*3f80*/  LDG.E.64 R10, desc[UR6][R10.64+-0x8] ;  /* 0xfffff8060a0a7981 */ /* 0x000ea2000c1e1b00 */
[----:B------:R-:W-:Y:S01]  /*3f90*/  DMUL R2, R34, 0.5 ;  /* 0x3fe0000022027828 */ /* 0x000fe20000000000 */
[C---:B------:R-:W-:Y:S01]  /*3fa0*/  ISETP.NE.AND P0, PT, R4.reuse, R5, PT ;  /* 0x000000050400720c */ /* 0x040fe20003f05270 */
[----:B------:R-:W-:-:S04]  /*3fb0*/  VIADD R0, R4, 0xffffffff ;  /* 0xffffffff04007836 */ /* 0x000fc80000000000 */
[----:B------:R-:W-:-:S04]  /*3fc0*/  IMAD R0, R0, UR5, RZ ;  /* 0x0000000500007c24 */ /* 0x000fc8000f8e02ff */
[----:B------:R-:W-:Y:S02]  /*3fd0*/  FSEL R12, R2, R34, !P0 ;  /* 0x00000022020c7208 */ /* 0x000fe40004000000 */
[----:B------:R-:W-:Y:S02]  /*3fe0*/  FSEL R13, R3, R35, !P0 ;  /* 0x00000023030d7208 */ /* 0x000fe40004000000 */
[----:B------:R-:W-:Y:S02]  /*3ff0*/  ISETP.NE.AND P0, PT, R7, R6, PT ;  /* 0x000000060700720c */ /* 0x000fe40003f05270 */
[----:B------:R-:W-:Y:S02]  /*4000*/  SHF.R.S32.HI R24, RZ, 0x1f, R0 ;  /* 0x0000001fff187819 */ /* 0x000fe40000011400 */
[----:B------:R-:W-:-:S10]  /*4010*/  DMUL R2, R12, 0.5 ;  /* 0x3fe000000c027828 */ /* 0x000fd40000000000 */
[----:B------:R-:W-:Y:S02]  /*4020*/  FSEL R15, R2, R12, !P0 ;  /* 0x0000000c020f7208 */ /* 0x000fe40004000000 */
[----:B------:R-:W-:Y:S02]  /*4030*/  FSEL R12, R3, R13, !P0 ;  /* 0x0000000d030c7208 */ /* 0x000fe40004000000 */
[----:B------:R-:W-:Y:S01]  /*4040*/  ISETP.NE.AND P0, PT, R4, R7, PT ;  /* 0x000000070400720c */ /* 0x000fe20003f05270 */
[----:B------:R-:W-:Y:S01]  /*4050*/  IMAD.MOV.U32 R2, RZ, RZ, R15 ;  /* 0x000000ffff027224 */ /* 0x000fe200078e000f */
[----:B------:R-:W-:Y:S01]  /*4060*/  IADD3 R4, P2, PT, R5, R0, RZ ;  /* 0x0000000005047210 */ /* 0x000fe20007f5e0ff */
[----:B------:R-:W-:-:S03]  /*4070*/  IMAD.MOV.U32 R3, RZ, RZ, R12 ;  /* 0x000000ffff037224 */ /* 0x000fc600078e000c */
[----:B------:R-:W-:Y:S01]  /*4080*/  LEA.HI.X.SX32 R5, R5, R24, 0x1, P2 ;  /* 0x0000001805057211 */ /* 0x000fe200010f0eff */
[C---:B------:R-:W-:Y:S02]  /*4090*/  IMAD.SHL.U32 R14, R4.reuse, 0x8, RZ ;  /* 0x00000008040e7824 */ /* 0x040fe400078e00ff */
[----:B------:R-:W-:Y:S01]  /*40a0*/  DMUL R2, R2, 0.5 ;  /* 0x3fe0000002027828 */ /* 0x000fe20000000000 */
[----:B------:R-:W-:-:S09]  /*40b0*/  SHF.L.U64.HI R4, R4, 0x3, R5 ;  /* 0x0000000304047819 */ /* 0x000fd20000010205 */
[----:B------:R-:W-:Y:S02]  /*40c0*/  @!P0 FSEL R15, R2, R15, !P1 ;  /* 0x0000000f020f8208 */ /* 0x000fe40004800000 */
[----:B------:R-:W-:-:S03]  /*40d0*/  @!P0 FSEL R12, R3, R12, !P1 ;  /* 0x0000000c030c8208 */ /* 0x000fc60004800000 */
[----:B------:R-:W-:Y:S02]  /*40e0*/  IMAD.MOV.U32 R2, RZ, RZ, R15 ;  /* 0x000000ffff027224 */ /* 0x000fe400078e000f */
[----:B------:R-:W-:Y:S01]  /*40f0*/  IMAD.MOV.U32 R3, RZ, RZ, R12 ;  /* 0x000000ffff037224 */ /* 0x000fe200078e000c */
[C---:B------:R-:W-:Y:S02]  /*4100*/  IADD3 R12, P0, PT, R14.reuse, UR10, RZ ;  /* 0x0000000a0e0c7c10 */ /* 0x040fe4000ff1e0ff */
[----:B------:R-:W-:Y:S02]  /*4110*/  IADD3 R14, P1, PT, R14, UR8, RZ ;  /* 0x000000080e0e7c10 */ /* 0x000fe4000ff3e0ff */
[C---:B------:R-:W-:Y:S02]  /*4120*/  IADD3.X R13, PT, PT, R4.reuse, UR11, RZ, P0, !PT ;  /* 0x0000000b040d7c10 */ /* 0x040fe400087fe4ff */
[----:B------:R-:W-:Y:S01]  /*4130*/  IADD3.X R15, PT, PT, R4, UR9, RZ, P1, !PT ;  /* 0x00000009040f7c10 */ /* 0x000fe20008ffe4ff */
[----:B--2---:R-:W-:-:S08]  /*4140*/  DMUL R10, R2, R10 ;  /* 0x0000000a020a7228 */ /* 0x004fd00000000000 */
[----:B------:R-:W-:-:S07]  /*4150*/  DMUL R10, R10, 4 ;  /* 0x401000000a0a7828 */ /* 0x000fce0000000000 */
[----:B------:R3:W-:Y:S04]  /*4160*/  REDG.E.ADD.F64.RN.STRONG.GPU desc[UR6][R12.64+-0x8], R10 ;  /* 0xfffff80a0c0079a6 */ /* 0x0007e8000c12ff06 */
[----:B------:R-:W2:Y:S01]  /*4170*/  LDG.E.64 R4, desc[UR6][R14.64+-0x8] ;  /* 0xfffff8060e047981 */ /* 0x000ea2000c1e1b00 */
[----:B------:R-:W-:-:S05]  /*4180*/  IMAD R7, R8, UR5, RZ ;  /* 0x0000000508077c24 */ /* 0x000fca000f8e02ff */
[----:B------:R-:W-:-:S04]  /*4190*/  IADD3 R29, P0, PT, R6, R7, RZ ;  /* 0x00000007061d7210 */ /* 0x000fc80007f1e0ff */
[----:B------:R-:W-:Y:S01]  /*41a0*/  LEA.HI.X.SX32 R8, R7, R26, 0x1, P0 ;  /* 0x0000001a07087211 */ /* 0x000fe200000f0eff */
[C---:B------:R-:W-:Y:S01]  /*41b0*/  IMAD.SHL.U32 R28, R29.reuse, 0x8, RZ ;  /* 0x000000081d1c7824 */ /* 0x040fe200078e00ff */
[----:B------:R-:W-:Y:S02]  /*41c0*/  IADD3 R16, P0, PT, R16, UR10, RZ ;  /* 0x0000000a10107c10 */ /* 0x000fe4000ff1e0ff */
[----:B------:R-:W-:Y:S02]  /*41d0*/  SHF.L.U64.HI R29, R29, 0x3, R8 ;  /* 0x000000031d1d7819 */ /* 0x000fe40000010208 */
[----:B------:R-:W-:Y:S02]  /*41e0*/  IADD3 R18, P1, PT, R28, UR8, RZ ;  /* 0x000000081c127c10 */ /* 0x000fe4000ff3e0ff */
[----:B------:R-:W-:Y:S02]  /*41f0*/  IADD3.X R17, PT, PT, R9, UR11, RZ, P0, !PT ;  /* 0x0000000b09117c10 */ /* 0x000fe400087fe4ff */
[----:B------:R-:W-:Y:S01]  /*4200*/  IADD3.X R19, PT, PT, R29, UR9, RZ, P1, !PT ;  /* 0x000000091d137c10 */ /* 0x000fe20008ffe4ff */
[----:B--2---:R-:W-:-:S08]  /*4210*/  DMUL R4, R2, R4 ;  /* 0x0000000402047228 */ /* 0x004fd00000000000 */
[----:B------:R-:W-:-:S07]  /*4220*/  DMUL R4, R4, 4 ;  /* 0x4010000004047828 */ /* 0x000fce0000000000 */
[----:B------:R0:W-:Y:S04]  /*4230*/  REDG.E.ADD.F64.RN.STRONG.GPU desc[UR6][R16.64+-0x8], R4 ;  /* 0xfffff804100079a6 */ /* 0x0001e8000c12ff06 */
[----:B------:R-:W2:Y:S01]  /*4240*/  LDG.E.64 R8, desc[UR6][R18.64+-0x8] ;  /* 0xfffff80612087981 */ /* 0x000ea2000c1e1b00 */
[C---:B------:R-:W-:Y:S02]  /*4250*/  IMAD.IADD R25, R27.reuse, 0x1, R0 ;  /* 0x000000011b197824 */ /* 0x040fe400078e0200 */
[----:B------:R-:W-:-:S04]  /*4260*/  IMAD.IADD R27, R27, 0x1, R7 ;  /* 0x000000011b1b7824 */ /* 0x000fc800078e0207 */
[----:B---3--:R-:W-:Y:S01]  /*4270*/  IMAD.WIDE R12, R27, 0x8, R22 ;  /* 0x000000081b0c7825 */ /* 0x008fe200078e0216 */
[----:B--2---:R-:W-:-:S03]  /*4280*/  DMUL R10, R2, -R8 ;  /* 0x80000008020a7228 */ /* 0x004fc60000000000 */
[----:B-1----:R-:W-:-:S05]  /*4290*/  IMAD.WIDE R8, R25, 0x8, R20 ;  /* 0x0000000819087825 */ /* 0x002fca00078e0214 */
[----:B------:R1:W-:Y:S04]  /*42a0*/  REDG.E.ADD.F64.RN.STRONG.GPU desc[UR6][R8.64], R10 ;  /* 0x0000000a080079a6 */ /* 0x0003e8000c12ff06 */
[----:B------:R-:W2:Y:S01]  /*42b0*/  LDG.E.64 R12, desc[UR6][R12.64] ;  /* 0x000000060c0c7981 */ /* 0x000ea2000c1e1b00 */
[----:B------:R-:W-:-:S05]  /*42c0*/  IADD3 R0, P0, PT, R6, R0, RZ ;  /* 0x0000000006007210 */ /* 0x000fca0007f1e0ff */
[----:B0-----:R-:W-:Y:S02]  /*42d0*/  IMAD.X R5, R24, 0x1, R26, P0 ;  /* 0x0000000118057824 */ /* 0x001fe400000e061a */
[----:B------:R-:W-:-:S03]  /*42e0*/  IMAD.SHL.U32 R16, R0, 0x8, RZ ;  /* 0x0000000800107824 */ /* 0x000fc600078e00ff */
[----:B------:R-:W-:Y:S02]  /*42f0*/  SHF.L.U64.HI R0, R0, 0x3, R5 ;  /* 0x0000000300007819 */ /* 0x000fe40000010205 */
[C---:B------:R-:W-:Y:S02]  /*4300*/  IADD3 R14, P0, PT, R16.reuse, UR10, RZ ;  /* 0x0000000a100e7c10 */ /* 0x040fe4000ff1e0ff */
[----:B------:R-:W-:Y:S02]  /*4310*/  IADD3 R16, P1, PT, R16, UR8, RZ ;  /* 0x0000000810107c10 */ /* 0x000fe4000ff3e0ff */
[C---:B------:R-:W-:Y:S02]  /*4320*/  IADD3.X R15, PT, PT, R0.reuse, UR11, RZ, P0, !PT ;  /* 0x0000000b000f7c10 */ /* 0x040fe400087fe4ff */
[----:B------:R-:W-:Y:S01]  /*4330*/  IADD3.X R17, PT, PT, R0, UR9, RZ, P1, !PT ;  /* 0x0000000900117c10 */ /* 0x000fe20008ffe4ff */
[----:B--2---:R-:W-:-:S07]  /*4340*/  DMUL R4, R2, -R12 ;  /* 0x8000000c02047228 */ /* 0x004fce0000000000 */
[----:B------:R-:W-:Y:S04]  /*4350*/  REDG.E.ADD.F64.RN.STRONG.GPU desc[UR6][R14.64+-0x8], R4 ;  /* 0xfffff8040e0079a6 */ /* 0x000fe8000c12ff06 */
[----:B------:R-:W2:Y:S01]  /*4360*/  LDG.E.64 R6, desc[UR6][R16.64+-0x8] ;  /* 0xfffff80610067981 */ /* 0x000ea2000c1e1b00 */
[----:B-1----:R-:W-:Y:S01]  /*4370*/  IMAD.WIDE R10, R25, 0x8, R22 ;  /* 0x00000008190a7825 */ /* 0x002fe200078e0216 */
[----:B--2---:R-:W-:-:S03]  /*4380*/  DMUL R8, R2, -R6 ;  /* 0x8000000602087228 */ /* 0x004fc60000000000 */
[----:B------:R-:W-:-:S05]  /*4390*/  IMAD.WIDE R6, R27, 0x8, R20 ;  /* 0x000000081b067825 */ /* 0x000fca00078e0214 */
[----:B------:R-:W-:Y:S04]  /*43a0*/  REDG.E.ADD.F64.RN.STRONG.GPU desc[UR6][R6.64], R8 ;  /* 0x00000008060079a6 */ /* 0x000fe8000c12ff06 */
[----:B------:R-:W2:Y:S01]  /*43b0*/  LDG.E.64 R10, desc[UR6][R10.64] ;  /* 0x000000060a0a7981 */ /* 0x000ea2000c1e1b00 */
[----:B------:R-:W-:-:S04]  /*43c0*/  IADD3 R12, P0, PT, R28, UR10, RZ ;  /* 0x0000000a1c0c7c10 */ /* 0x000fc8000ff1e0ff */
[----:B------:R-:W-:Y:S01]  /*43d0*/  IADD3.X R13, PT, PT, R29, UR11, RZ, P0, !PT ;  /* 0x0000000b1d0d7c10 */ /* 0x000fe200087fe4ff */
[----:B--2---:R-:W-:-:S07]  /*43e0*/  DMUL R2, R2, -R10 ;  /* 0x8000000a02027228 */ /* 0x004fce0000000000 */
[----:B------:R-:W-:Y:S01]  /*43f0*/  REDG.E.ADD.F64.RN.STRONG.GPU desc[UR6][R12.64+-0x8], R2 ;  /* 0xfffff8020c0079a6 */ /* 0x000fe2000c12ff06 */
[----:B------:R-:W-:Y:S05]  /*4400*/  EXIT ;  /* 0x000000000000794d */ /* 0x000fea0003800000 */
        .weak           $__internal_0_$__cuda_sm20_dblrcp_rn_slowpath_v3
        .type           $__internal_0_$__cuda_sm20_dblrcp_rn_slowpath_v3,@function
        .size           $__internal_0_$__cuda_sm20_dblrcp_rn_slowpath_v3,($__internal_1_$__cuda_sm20_div_rn_f64_full - $__internal_0_$__cuda_sm20_dblrcp_rn_slowpath_v3)
$__internal_0_$__cuda_sm20_dblrcp_rn_slowpath_v3:
[----:B------:R-:W-:Y:S01]  /*4410*/  IMAD.MOV.U32 R72, RZ, RZ, R68 ;  /* 0x000000ffff487224 */ /* 0x000fe200078e0044 */
[----:B------:R-:W-:Y:S01]  /*4420*/  BSSY.RECONVERGENT B1, `(.L_x_60) ;  /* 0x0000026000017945 */ /* 0x000fe20003800200 */
[----:B------:R-:W-:-:S06]  /*4430*/  IMAD.MOV.U32 R73, RZ, RZ, R69 ;  /* 0x000000ffff497224 */ /* 0x000fcc00078e0045 */
[----:B------:R-:W-:-:S14]  /*4440*/  DSETP.GTU.AND P2, PT, |R72|, +INF , PT ;  /* 0x7ff000004800742a */ /* 0x000fdc0003f4c200 */
[----:B------:R-:W-:Y:S05]  /*4450*/  @P2 BRA `(.L_x_61) ;  /* 0x0000000000802947 */ /* 0x000fea0003800000 */
[----:B------:R-:W-:-:S05]  /*4460*/  LOP3.LUT R68, R69, 0x7fffffff, RZ, 0xc0, !PT ;  /* 0x7fffffff45447812 */ /* 0x000fca00078ec0ff */
[----:B------:R-:W-:-:S05]  /*4470*/  VIADD R18, R68, 0xffffffff ;  /* 0xffffffff44127836 */ /* 0x000fca0000000000 */
[----:B------:R-:W-:-:S13]  /*4480*/  ISETP.GE.U32.AND P2, PT, R18, 0x7fefffff, PT ;  /* 0x7fefffff1200780c */ /* 0x000fda0003f46070 */
[----:B------:R-:W-:Y:S01]  /*4490*/  @P2 LOP3.LUT R19, R73, 0x7ff00000, RZ, 0x3c, !PT ;  /* 0x7ff0000049132812 */ /* 0x000fe200078e3cff */
[----:B------:R-:W-:Y:S01]  /*44a0*/  @P2 IMAD.MOV.U32 R18, RZ, RZ, RZ ;  /* 0x000000ffff122224 */ /* 0x000fe200078e00ff */
[----:B------:R-:W-:Y:S06]  /*44b0*/  @P2 BRA `(.L_x_62) ;  /* 0x0000000000702947 */ /* 0x000fec0003800000 */
[----:B------:R-:W-:-:S13]  /*44c0*/  ISETP.GE.U32.AND P2, PT, R68, 0x1000001, PT ;  /* 0x010000014400780c */ /* 0x000fda0003f46070 */
[----:B------:R-:W-:Y:S05]  /*44d0*/  @!P2 BRA `(.L_x_63) ;  /* 0x000000000038a947 */ /* 0x000fea0003800000 */
[----:B------:R-:W-:Y:S02]  /*44e0*/  VIADD R19, R73, 0xc0200000 ;  /* 0xc020000049137836 */ /* 0x000fe40000000000 */
[----:B------:R-:W-:Y:S02]  /*44f0*/  IMAD.MOV.U32 R18, RZ, RZ, R72 ;  /* 0x000000ffff127224 */ /* 0x000fe400078e0048 */
[----:B------:R-:W0:Y:S01]  /*4500*/  MUFU.RCP64H R69, R19 ;  /* 0x0000001300457308 */ /* 0x000e220000001800 */
[----:B------:R-:W-:-:S06]  /*4510*/  IMAD.MOV.U32 R68, RZ, RZ, R17 ;  /* 0x000000ffff447224 */ /* 0x000fcc00078e0011 */
[----:B0-----:R-:W-:-:S08]  /*4520*/  DFMA R70, -R18, R68, 1 ;  /* 0x3ff000001246742b */ /* 0x001fd00000000144 */
[----:B------:R-:W-:-:S08]  /*4530*/  DFMA R70, R70, R70, R70 ;  /* 0x000000464646722b */ /* 0x000fd00000000046 */
[----:B------:R-:W-:-:S08]  /*4540*/  DFMA R70, R68, R70, R68 ;  /* 0x000000464446722b */ /* 0x000fd00000000044 */
[----:B------:R-:W-:-:S08]  /*4550*/  DFMA R68, -R18, R70, 1 ;  /* 0x3ff000001244742b */ /* 0x000fd00000000146 */
[----:B------:R-:W-:-:S08]  /*4560*/  DFMA R68, R70, R68, R70 ;  /* 0x000000444644722b */ /* 0x000fd00000000046 */
[----:B------:R-:W-:-:S08]  /*4570*/  DMUL R68, R68, 2.2250738585072013831e-308 ;  /* 0x0010000044447828 */ /* 0x000fd00000000000 */
[----:B------:R-:W-:-:S08]  /*4580*/  DFMA R70, -R72, R68, 1 ;  /* 0x3ff000004846742b */ /* 0x000fd00000000144 */
[----:B------:R-:W-:-:S08]  /*4590*/  DFMA R70, R70, R70, R70 ;  /* 0x000000464646722b */ /* 0x000fd00000000046 */
[----:B------:R-:W-:Y:S01]  /*45a0*/  DFMA R18, R68, R70, R68 ;  /* 0x000000464412722b */ /* 0x000fe20000000044 */
[----:B------:R-:W-:Y:S10]  /*45b0*/  BRA `(.L_x_62) ;  /* 0x0000000000307947 */ /* 0x000ff40003800000 */
.L_x_63:
[----:B------:R-:W-:Y:S01]  /*45c0*/  DMUL R68, R72, 8.11296384146066816958e+31 ;  /* 0x4690000048447828 */ /* 0x000fe20000000000 */
[----:B------:R-:W-:-:S05]  /*45d0*/  IMAD.MOV.U32 R18, RZ, RZ, R17 ;  /* 0x000000ffff127224 */ /* 0x000fca00078e0011 */
[----:B------:R-:W0:Y:S02]  /*45e0*/  MUFU.RCP64H R19, R69 ;  /* 0x0000004500137308 */ /* 0x000e240000001800 */
[----:B0-----:R-:W-:-:S08]  /*45f0*/  DFMA R70, -R68, R18, 1 ;  /* 0x3ff000004446742b */ /* 0x001fd00000000112 */
[----:B------:R-:W-:-:S08]  /*4600*/  DFMA R70, R70, R70, R70 ;  /* 0x000000464646722b */ /* 0x000fd00000000046 */
[----:B------:R-:W-:-:S08]  /*4610*/  DFMA R70, R18, R70, R18 ;  /* 0x000000461246722b */ /* 0x000fd00000000012 */
[----:B------:R-:W-:-:S08]  /*4620*/  DFMA R18, -R68, R70, 1 ;  /* 0x3ff000004412742b */ /* 0x000fd00000000146 */
[----:B------:R-:W-:-:S08]  /*4630*/  DFMA R18, R70, R18, R70 ;  /* 0x000000124612722b */ /* 0x000fd00000000046 */
[----:B------:R-:W-:Y:S01]  /*4640*/  DMUL R18, R18, 8.11296384146066816958e+31 ;  /* 0x4690000012127828 */ /* 0x000fe20000000000 */
[----:B------:R-:W-:Y:S10]  /*4650*/  BRA `(.L_x_62) ;  /* 0x0000000000087947 */ /* 0x000ff40003800000 */
.L_x_61:
[----:B------:R-:W-:Y:S01]  /*4660*/  LOP3.LUT R19, R73, 0x80000, RZ, 0xfc, !PT ;  /* 0x0008000049137812 */ /* 0x000fe200078efcff */
[----:B------:R-:W-:-:S07]  /*4670*/  IMAD.MOV.U32 R18, RZ, RZ, R72 ;  /* 0x000000ffff127224 */ /* 0x000fce00078e0048 */
.L_x_62:
[----:B------:R-:W-:Y:S05]  /*4680*/  BSYNC.RECONVERGENT B1 ;  /* 0x0000000000017941 */ /* 0x000fea0003800200 */
.L_x_60:
[----:B------:R-:W-:Y:S02]  /*4690*/  IMAD.MOV.U32 R82, RZ, RZ, R18 ;  /* 0x000000ffff527224 */ /* 0x000fe400078e0012 */
[----:B------:R-:W-:Y:S02]  /*46a0*/  IMAD.MOV.U32 R83, RZ, RZ, R19 ;  /* 0x000000ffff537224 */ /* 0x000fe400078e0013 */
[----:B------:R-:W-:Y:S02]  /*46b0*/  IMAD.MOV.U32 R18, RZ, RZ, R0 ;  /* 0x000000ffff127224 */ /* 0x000fe400078e0000 */
[----:B------:R-:W-:-:S04]  /*46c0*/  IMAD.MOV.U32 R19, RZ, RZ, 0x0 ;  /* 0x00000000ff137424 */ /* 0x000fc800078e00ff */
[----:B------:R-:W-:Y:S05]  /*46d0*/  RET.REL.NODEC R18 `(_Z9eriKerneliidddPdS_PA3_dS_S_S_) ;  /* 0xffffffb812487950 */ /* 0x000fea0003c3ffff */
        .weak           $__internal_1_$__cuda_sm20_div_rn_f64_full
        .type           $__internal_1_$__cuda_sm20_div_rn_f64_full,@function
        .size           $__internal_1_$__cuda_sm20_div_rn_f64_full,($__internal_2_$__cuda_sm20_dsqrt_rn_f64_mediumpath_v1 - $__internal_1_$__cuda_sm20_div_rn_f64_full)
$__internal_1_$__cuda_sm20_div_rn_f64_full:
[C---:B------:R-:W-:Y:S01]  /*46e0*/  FSETP.GEU.AND P2, PT, |R75|.reuse, 1.469367938527859385e-39, PT ;  /* 0x001000004b00780b */ /* 0x040fe20003f4e200 */
[--C-:B------:R-:W-:Y:S01]  /*46f0*/  IMAD.MOV.U32 R18, RZ, RZ, R74.reuse ;  /* 0x000000ffff127224 */ /* 0x100fe200078e004a */
[C---:B------:R-:W-:Y:S01]  /*4700*/  LOP3.LUT R2, R75.reuse, 0x800fffff, RZ, 0xc0, !PT ;  /* 0x800fffff4b027812 */ /* 0x040fe200078ec0ff */
[----:B------:R-:W-:Y:S01]  /*4710*/  IMAD.MOV.U32 R19, RZ, RZ, R75 ;  /* 0x000000ffff137224 */ /* 0x000fe200078e004b */
[----:B------:R-:W-:Y:S01]  /*4720*/  LOP3.LUT R85, R75, 0x7ff00000, RZ, 0xc0, !PT ;  /* 0x7ff000004b557812 */ /* 0x000fe200078ec0ff */
[----:B------:R-:W-:Y:S01]  /*4730*/  IMAD.MOV.U32 R69, RZ, RZ, R73 ;  /* 0x000000ffff457224 */ /* 0x000fe200078e0049 */
[----:B------:R-:W-:Y:S01]  /*4740*/  LOP3.LUT R3, R2, 0x3ff00000, RZ, 0xfc, !PT ;  /* 0x3ff0000002037812 */ /* 0x000fe200078efcff */
[----:B------:R-:W-:Y:S01]  /*4750*/  IMAD.MOV.U32 R2, RZ, RZ, R74 ;  /* 0x000000ffff027224 */ /* 0x000fe200078e004a */
[----:B------:R-:W-:Y:S01]  /*4760*/  BSSY.RECONVERGENT B2, `(.L_x_64) ;  /* 0x0000054000027945 */ /* 0x000fe20003800200 */
[----:B------:R-:W-:Y:S01]  /*4770*/  IMAD.MOV.U32 R70, RZ, RZ, 0x1 ;  /* 0x00000001ff467424 */ /* 0x000fe200078e00ff */
[C---:B------:R-:W-:Y:S01]  /*4780*/  FSETP.GEU.AND P4, PT, |R69|.reuse, 1.469367938527859385e-39, PT ;  /* 0x001000004500780b */ /* 0x040fe20003f8e200 */
[----:B------:R-:W-:Y:S01]  /*4790*/  IMAD.MOV.U32 R68, RZ, RZ, R72 ;  /* 0x000000ffff447224 */ /* 0x000fe200078e0048 */
[----:B------:R-:W-:Y:S01]  /*47a0*/  LOP3.LUT R86, R69, 0x7ff00000, RZ, 0xc0, !PT ;  /* 0x7ff0000045567812 */ /* 0x000fe200078ec0ff */
[----:B------:R-:W-:Y:S01]  /*47b0*/  @!P2 DMUL R2, R18, 8.98846567431157953865e+307 ;  /* 0x7fe000001202a828 */ /* 0x000fe20000000000 */
[----:B------:R-:W-:-:S02]  /*47c0*/  IMAD.MOV.U32 R84, RZ, RZ, 0x1ca00000 ;  /* 0x1ca00000ff547424 */ /* 0x000fc400078e00ff */
[----:B------:R-:W-:-:S03]  /*47d0*/  ISETP.GE.U32.AND P3, PT, R86, R85, PT ;  /* 0x000000555600720c */ /* 0x000fc60003f66070 */
[----:B------:R-:W0:Y:S04]  /*47e0*/  MUFU.RCP64H R71, R3 ;  /* 0x0000000300477308 */ /* 0x000e280000001800 */
[----:B------:R-:W-:-:S04]  /*47f0*/  @!P4 LOP3.LUT R17, R19, 0x7ff00000, RZ, 0xc0, !PT ;  /* 0x7ff000001311c812 */ /* 0x000fc800078ec0ff */
[----:B------:R-:W-:-:S04]  /*4800*/  @!P4 ISETP.GE.U32.AND P5, PT, R86, R17, PT ;  /* 0x000000115600c20c */ /* 0x000fc80003fa6070 */
[----:B------:R-:W-:-:S04]  /*4810*/  @!P4 SEL R17, R84, 0x63400000, !P5 ;  /* 0x634000005411c807 */ /* 0x000fc80006800000 */
[----:B------:R-:W-:Y:S01]  /*4820*/  @!P4 LOP3.LUT R17, R17, 0x80000000, R69, 0xf8, !PT ;  /* 0x800000001111c812 */ /* 0x000fe200078ef845 */
[----:B0-----:R-:W-:-:S08]  /*4830*/  DFMA R72, R70, -R2, 1 ;  /* 0x3ff000004648742b */ /* 0x001fd00000000802 */
[----:B------:R-:W-:-:S08]  /*4840*/  DFMA R72, R72, R72, R72 ;  /* 0x000000484848722b */ /* 0x000fd00000000048 */
[----:B------:R-:W-:Y:S01]  /*4850*/  DFMA R74, R70, R72, R70 ;  /* 0x00000048464a722b */ /* 0x000fe20000000046 */
[----:B------:R-:W-:Y:S01]  /*4860*/  SEL R71, R84, 0x63400000, !P3 ;  /* 0x6340000054477807 */ /* 0x000fe20005800000 */
[----:B------:R-:W-:Y:S01]  /*4870*/  IMAD.MOV.U32 R70, RZ, RZ, R68 ;  /* 0x000000ffff467224 */ /* 0x000fe200078e0044 */
[----:B------:R-:W-:Y:S01]  /*4880*/  @!P4 LOP3.LUT R73, R17, 0x100000, RZ, 0xfc, !PT ;  /* 0x001000001149c812 */ /* 0x000fe200078efcff */
[----:B------:R-:W-:Y:S01]  /*4890*/  @!P4 IMAD.MOV.U32 R72, RZ, RZ, RZ ;  /* 0x000000ffff48c224 */ /* 0x000fe200078e00ff */
[----:B------:R-:W-:Y:S01]  /*48a0*/  LOP3.LUT R71, R71, 0x800fffff, R69, 0xf8, !PT ;  /* 0x800fffff47477812 */ /* 0x000fe200078ef845 */
[----:B------:R-:W-:Y:S02]  /*48b0*/  IMAD.MOV.U32 R17, RZ, RZ, R85 ;  /* 0x000000ffff117224 */ /* 0x000fe400078e0055 */
[----:B------:R-:W-:Y:S01]  /*48c0*/  DFMA R78, R74, -R2, 1 ;  /* 0x3ff000004a4e742b */ /* 0x000fe20000000802 */
[----:B------:R-:W-:Y:S02]  /*48d0*/  @!P2 LOP3.LUT R17, R3, 0x7ff00000, RZ, 0xc0, !PT ;  /* 0x7ff000000311a812 */ /* 0x000fe400078ec0ff */
[----:B------:R-:W-:-:S05]  /*48e0*/  @!P4 DFMA R70, R70, 2, -R72 ;  /* 0x400000004646c82b */ /* 0x000fca0000000848 */
[----:B------:R-:W-:-:S08]  /*48f0*/  DFMA R78, R74, R78, R74 ;  /* 0x0000004e4a4e722b */ /* 0x000fd0000000004a */
[----:B------:R-:W-:-:S08]  /*4900*/  DMUL R72, R78, R70 ;  /* 0x000000464e487228 */ /* 0x000fd00000000000 */
[----:B------:R-:W-:-:S08]  /*4910*/  DFMA R74, R72, -R2, R70 ;  /* 0x80000002484a722b */ /* 0x000fd00000000046 */
[----:B------:R-:W-:Y:S01]  /*4920*/  DFMA R72, R78, R74, R72 ;  /* 0x0000004a4e48722b */ /* 0x000fe20000000048 */
[----:B------:R-:W-:Y:S01]  /*4930*/  IMAD.MOV.U32 R78, RZ, RZ, R86 ;  /* 0x000000ffff4e7224 */ /* 0x000fe200078e0056 */
[----:B------:R-:W-:Y:S01]  /*4940*/  @!P4 LOP3.LUT R78, R71, 0x7ff00000, RZ, 0xc0, !PT ;  /* 0x7ff00000474ec812 */ /* 0x000fe200078ec0ff */
[----:B------:R-:W-:-:S04]  /*4950*/  VIADD R75, R17, 0xffffffff ;  /* 0xffffffff114b7836 */ /* 0x000fc80000000000 */
[----:B------:R-:W-:-:S05]  /*4960*/  VIADD R74, R78, 0xffffffff ;  /* 0xffffffff4e4a7836 */ /* 0x000fca0000000000 */
[----:B------:R-:W-:-:S04]  /*4970*/  ISETP.GT.U32.AND P2, PT, R74, 0x7feffffe, PT ;  /* 0x7feffffe4a00780c */ /* 0x000fc80003f44070 */
[----:B------:R-:W-:-:S13]  /*4980*/  ISETP.GT.U32.OR P2, PT, R75, 0x7feffffe, P2 ;  /* 0x7feffffe4b00780c */ /* 0x000fda0001744470 */
[----:B------:R-:W-:Y:S05]  /*4990*/  @P2 BRA `(.L_x_65) ;  /* 0x00000000006c2947 */ /* 0x000fea0003800000 */
[----:B------:R-:W-:Y:S01]  /*49a0*/  LOP3.LUT R69, R19, 0x7ff00000, RZ, 0xc0, !PT ;  /* 0x7ff0000013457812 */ /* 0x000fe200078ec0ff */
[----:B------:R-:W-:-:S03]  /*49b0*/  IMAD.MOV.U32 R68, RZ, RZ, RZ ;  /* 0x000000ffff447224 */ /* 0x000fc600078e00ff */
[CC--:B------:R-:W-:Y:S02]  /*49c0*/  VIADDMNMX R17, R86.reuse, -R69.reuse, 0xb9600000, !PT ;  /* 0xb960000056117446 */ /* 0x0c0fe40007800945 */
[----:B------:R-:W-:Y:S02]  /*49d0*/  ISETP.GE.U32.AND P2, PT, R86, R69, PT ;  /* 0x000000455600720c */ /* 0x000fe40003f46070 */
[----:B------:R-:W-:Y:S02]  /*49e0*/  VIMNMX R17, PT, PT, R17, 0x46a00000, PT ;  /* 0x46a0000011117848 */ /* 0x000fe40003fe0100 */
[----:B------:R-:W-:-:S05]  /*49f0*/  SEL R84, R84, 0x63400000, !P2 ;  /* 0x6340000054547807 */ /* 0x000fca0005000000 */
[----:B------:R-:W-:-:S04]  /*4a00*/  IMAD.IADD R17, R17, 0x1, -R84 ;  /* 0x0000000111117824 */ /* 0x000fc800078e0a54 */
[----:B------:R-:W-:-:S06]  /*4a10*/  VIADD R69, R17, 0x7fe00000 ;  /* 0x7fe0000011457836 */ /* 0x000fcc0000000000 */
[----:B------:R-:W-:-:S10]  /*4a20*/  DMUL R74, R72, R68 ;  /* 0x00000044484a7228 */ /* 0x000fd40000000000 */
[----:B------:R-:W-:-:S13]  /*4a30*/  FSETP.GTU.AND P2, PT, |R75|, 1.469367938527859385e-39, PT ;  /* 0x001000004b00780b */ /* 0x000fda0003f4c200 */
[----:B------:R-:W-:Y:S05]  /*4a40*/  @P2 BRA `(.L_x_66) ;  /* 0x0000000000942947 */ /* 0x000fea0003800000 */
[----:B------:R-:W-:Y:S01]  /*4a50*/  DFMA R2, R72, -R2, R70 ;  /* 0x800000024802722b */ /* 0x000fe20000000046 */
[----:B------:R-:W-:-:S09]  /*4a60*/  IMAD.MOV.U32 R68, RZ, RZ, RZ ;  /* 0x000000ffff447224 */ /* 0x000fd200078e00ff */
[C---:B------:R-:W-:Y:S02]  /*4a70*/  FSETP.NEU.AND P2, PT, R3.reuse, RZ, PT ;  /* 0x000000ff0300720b */ /* 0x040fe40003f4d000 */
[----:B------:R-:W-:-:S04]  /*4a80*/  LOP3.LUT R19, R3, 0x80000000, R19, 0x48, !PT ;  /* 0x8000000003137812 */ /* 0x000fc800078e4813 */
[----:B------:R-:W-:-:S07]  /*4a90*/  LOP3.LUT R69, R19, R69, RZ, 0xfc, !PT ;  /* 0x0000004513457212 */ /* 0x000fce00078efcff */
[----:B------:R-:W-:Y:S05]  /*4aa0*/  @!P2 BRA `(.L_x_66) ;  /* 0x00000000007ca947 */ /* 0x000fea0003800000 */
[----:B------:R-:W-:Y:S01]  /*4ab0*/  IMAD.MOV R3, RZ, RZ, -R17 ;  /* 0x000000ffff037224 */ /* 0x000fe200078e0a11 */
[----:B------:R-:W-:Y:S01]  /*4ac0*/  DMUL.RP R68, R72, R68 ;  /* 0x0000004448447228 */ /* 0x000fe20000008000 */
[----:B------:R-:W-:-:S06]  /*4ad0*/  IMAD.MOV.U32 R2, RZ, RZ, RZ ;  /* 0x000000ffff027224 */ /* 0x000fcc00078e00ff */
[----:B------:R-:W-:-:S03]  /*4ae0*/  DFMA R2, R74, -R2, R72 ;  /* 0x800000024a02722b */ /* 0x000fc60000000048 */
[----:B------:R-:W-:-:S03]  /*4af0*/  LOP3.LUT R19, R69, R19, RZ, 0x3c, !PT ;  /* 0x0000001345137212 */ /* 0x000fc600078e3cff */
[----:B------:R-:W-:-:S04]  /*4b00*/  IADD3 R2, PT, PT, -R17, -0x43300000, RZ ;  /* 0xbcd0000011027810 */ /* 0x000fc80007ffe1ff */
[----:B------:R-:W-:-:S04]  /*4b10*/  FSETP.NEU.AND P2, PT, |R3|, R2, PT ;  /* 0x000000020300720b */ /* 0x000fc80003f4d200 */
[----:B------:R-:W-:Y:S02]  /*4b20*/  FSEL R74, R68, R74, !P2 ;  /* 0x0000004a444a7208 */ /* 0x000fe40005000000 */
[----:B------:R-:W-:Y:S01]  /*4b30*/  FSEL R75, R19, R75, !P2 ;  /* 0x0000004b134b7208 */ /* 0x000fe20005000000 */
[----:B------:R-:W-:Y:S06]  /*4b40*/  BRA `(.L_x_66) ;  /* 0x0000000000547947 */ /* 0x000fec0003800000 */
.L_x_65:
[----:B------:R-:W-:-:S14]  /*4b50*/  DSETP.NAN.AND P2, PT, R68, R68, PT ;  /* 0x000000444400722a */ /* 0x000fdc0003f48000 */
[----:B------:R-:W-:Y:S05]  /*4b60*/  @P2 BRA `(.L_x_67) ;  /* 0x0000000000442947 */ /* 0x000fea0003800000 */
[----:B------:R-:W-:-:S14]  /*4b70*/  DSETP.NAN.AND P2, PT, R18, R18, PT ;  /* 0x000000121200722a */ /* 0x000fdc0003f48000 */
[----:B------:R-:W-:Y:S05]  /*4b80*/  @P2 BRA `(.L_x_68) ;  /* 0x0000000000302947 */ /* 0x000fea0003800000 */
[----:B------:R-:W-:Y:S01]  /*4b90*/  ISETP.NE.AND P2, PT, R78, R17, PT ;  /* 0x000000114e00720c */ /* 0x000fe20003f45270 */
[----:B------:R-:W-:Y:S02]  /*4ba0*/  IMAD.MOV.U32 R74, RZ, RZ, 0x0 ;  /* 0x00000000ff4a7424 */ /* 0x000fe400078e00ff */
[----:B------:R-:W-:-:S10]  /*4bb0*/  IMAD.MOV.U32 R75, RZ, RZ, -0x80000 ;  /* 0xfff80000ff4b7424 */ /* 0x000fd400078e00ff */
[----:B------:R-:W-:Y:S05]  /*4bc0*/  @!P2 BRA `(.L_x_66) ;  /* 0x000000000034a947 */ /* 0x000fea0003800000 */
[----:B------:R-:W-:Y:S02]  /*4bd0*/  ISETP.NE.AND P2, PT, R78, 0x7ff00000, PT ;  /* 0x7ff000004e00780c */ /* 0x000fe40003f45270 */
[----:B------:R-:W-:Y:S02]  /*4be0*/  LOP3.LUT R75, R69, 0x80000000, R19, 0x48, !PT ;  /* 0x80000000454b7812 */ /* 0x000fe400078e4813 */
[----:B------:R-:W-:-:S13]  /*4bf0*/  ISETP.EQ.OR P2, PT, R17, RZ, !P2 ;  /* 0x000000ff1100720c */ /* 0x000fda0005742670 */
[----:B------:R-:W-:Y:S01]  /*4c00*/  @P2 LOP3.LUT R2, R75, 0x7ff00000, RZ, 0xfc, !PT ;  /* 0x7ff000004b022812 */ /* 0x000fe200078efcff */
[----:B------:R-:W-:Y:S02]  /*4c10*/  @!P2 IMAD.MOV.U32 R74, RZ, RZ, RZ ;  /* 0x000000ffff4aa224 */ /* 0x000fe400078e00ff */
[----:B------:R-:W-:Y:S02]  /*4c20*/  @P2 IMAD.MOV.U32 R74, RZ, RZ, RZ ;  /* 0x000000ffff4a2224 */ /* 0x000fe400078e00ff */
[----:B------:R-:W-:Y:S01]  /*4c30*/  @P2 IMAD.MOV.U32 R75, RZ, RZ, R2 ;  /* 0x000000ffff4b2224 */ /* 0x000fe200078e0002 */
[----:B------:R-:W-:Y:S06]  /*4c40*/  BRA `(.L_x_66) ;  /* 0x0000000000147947 */ /* 0x000fec0003800000 */
.L_x_68:
[----:B------:R-:W-:Y:S01]  /*4c50*/  LOP3.LUT R75, R19, 0x80000, RZ, 0xfc, !PT ;  /* 0x00080000134b7812 */ /* 0x000fe200078efcff */
[----:B------:R-:W-:Y:S01]  /*4c60*/  IMAD.MOV.U32 R74, RZ, RZ, R18 ;  /* 0x000000ffff4a7224 */ /* 0x000fe200078e0012 */
[----:B------:R-:W-:Y:S06]  /*4c70*/  BRA `(.L_x_66) ;  /* 0x0000000000087947 */ /* 0x000fec0003800000 */
.L_x_67:
[----:B------:R-:W-:Y:S01]  /*4c80*/  LOP3.LUT R75, R69, 0x80000, RZ, 0xfc, !PT ;  /* 0x00080000454b7812 */ /* 0x000fe200078efcff */
[----:B------:R-:W-:-:S07]  /*4c90*/  IMAD.MOV.U32 R74, RZ, RZ, R68 ;  /* 0x000000ffff4a7224 */ /* 0x000fce00078e0044 */
.L_x_66:
[----:B------:R-:W-:Y:S05]  /*4ca0*/  BSYNC.RECONVERGENT B2 ;  /* 0x0000000000027941 */ /* 0x000fea0003800200 */
.L_x_64:
[----:B------:R-:W-:Y:S02]  /*4cb0*/  IMAD.MOV.U32 R2, RZ, RZ, R0 ;  /* 0x000000ffff027224 */ /* 0x000fe400078e0000 */
[----:B------:R-:W-:-:S04]  /*4cc0*/  IMAD.MOV.U32 R3, RZ, RZ, 0x0 ;  /* 0x00000000ff037424 */ /* 0x000fc800078e00ff */
[----:B------:R-:W-:Y:S05]  /*4cd0*/  RET.REL.NODEC R2 `(_Z9eriKerneliidddPdS_PA3_dS_S_S_) ;  /* 0xffffffb002c87950 */ /* 0x000fea0003c3ffff */
        .weak           $__internal_2_$__cuda_sm20_dsqrt_rn_f64_mediumpath_v1
        .type           $__internal_2_$__cuda_sm20_dsqrt_rn_f64_mediumpath_v1,@function
        .size           $__internal_2_$__cuda_sm20_dsqrt_rn_f64_mediumpath_v1,($_Z9eriKerneliidddPdS_PA3_dS_S_S_$__internal_accurate_pow - $__internal_2_$__cuda_sm20_dsqrt_rn_f64_mediumpath_v1)
$__internal_2_$__cuda_sm20_dsqrt_rn_f64_mediumpath_v1:
[----:B------:R-:W-:Y:S01]  /*4ce0*/  ISETP.GE.U32.AND P2, PT, R17, -0x3400000, PT ;  /* 0xfcc000001100780c */ /* 0x000fe20003f46070 */
[----:B------:R-:W-:Y:S01]  /*4cf0*/  BSSY.RECONVERGENT B4, `(.L_x_69) ;  /* 0x0000025000047945 */ /* 0x000fe20003800200 */
[----:B------:R-:W-:Y:S02]  /*4d00*/  IMAD.MOV.U32 R69, RZ, RZ, R83 ;  /* 0x000000ffff457224 */ /* 0x000fe400078e0053 */
[----:B------:R-:W-:-:S09]  /*4d10*/  IMAD.MOV.U32 R72, RZ, RZ, R0 ;  /* 0x000000ffff487224 */ /* 0x000fd200078e0000 */
[----:B------:R-:W-:Y:S05]  /*4d20*/  @!P2 BRA `(.L_x_70) ;  /* 0x000000000020a947 */ /* 0x000fea0003800000 */
[----:B------:R-:W-:-:S10]  /*4d30*/  DFMA.RM R68, R68, R72, R74 ;  /* 0x000000484444722b */ /* 0x000fd4000000404a */
[----:B------:R-:W-:-:S05]  /*4d40*/  IADD3 R74, P2, PT, R68, 0x1, RZ ;  /* 0x00000001444a7810 */ /* 0x000fca0007f5e0ff */
[----:B------:R-:W-:-:S06]  /*4d50*/  IMAD.X R75, RZ, RZ, R69, P2 ;  /* 0x000000ffff4b7224 */ /* 0x000fcc00010e0645 */
[----:B------:R-:W-:-:S08]  /*4d60*/  DFMA.RP R72, -R68, R74, R80 ;  /* 0x0000004a4448722b */ /* 0x000fd00000008150 */
[----:B------:R-:W-:-:S06]  /*4d70*/  DSETP.GT.AND P2, PT, R72, RZ, PT ;  /* 0x000000ff4800722a */ /* 0x000fcc0003f44000 */
[----:B------:R-:W-:Y:S02]  /*4d80*/  FSEL R68, R74, R68, P2 ;  /* 0x000000444a447208 */ /* 0x000fe40001000000 */
[----:B------:R-:W-:Y:S01]  /*4d90*/  FSEL R69, R75, R69, P2 ;  /* 0x000000454b457208 */ /* 0x000fe20001000000 */
[----:B------:R-:W-:Y:S06]  /*4da0*/  BRA `(.L_x_71) ;  /* 0x0000000000647947 */ /* 0x000fec0003800000 */
.L_x_70:
[----:B------:R-:W-:-:S14]  /*4db0*/  DSETP.NE.AND P2, PT, R80, RZ, PT ;  /* 0x000000ff5000722a */ /* 0x000fdc0003f45000 */
[----:B------:R-:W-:Y:S05]  /*4dc0*/  @!P2 BRA `(.L_x_72) ;  /* 0x000000000058a947 */ /* 0x000fea0003800000 */
[----:B------:R-:W-:-:S13]  /*4dd0*/  ISETP.GE.AND P2, PT, R81, RZ, PT ;  /* 0x000000ff5100720c */ /* 0x000fda0003f46270 */
[----:B------:R-:W-:Y:S02]  /*4de0*/  @!P2 IMAD.MOV.U32 R68, RZ, RZ, 0x0 ;  /* 0x00000000ff44a424 */ /* 0x000fe400078e00ff */
[----:B------:R-:W-:Y:S01]  /*4df0*/  @!P2 IMAD.MOV.U32 R69, RZ, RZ, -0x80000 ;  /* 0xfff80000ff45a424 */ /* 0x000fe200078e00ff */
[----:B------:R-:W-:Y:S06]  /*4e00*/  @!P2 BRA `(.L_x_71) ;  /* 0x00000000004ca947 */ /* 0x000fec0003800000 */
[----:B------:R-:W-:-:S13]  /*4e10*/  ISETP.GT.AND P2, PT, R81, 0x7fefffff, PT ;  /* 0x7fefffff5100780c */ /* 0x000fda0003f44270 */
[----:B------:R-:W-:Y:S05]  /*4e20*/  @P2 BRA `(.L_x_72) ;  /* 0x0000000000402947 */ /* 0x000fea0003800000 */
[----:B------:R-:W-:Y:S01]  /*4e30*/  DMUL R68, R80, 8.11296384146066816958e+31 ;  /* 0x4690000050447828 */ /* 0x000fe20000000000 */
[----:B------:R-:W-:Y:S02]  /*4e40*/  IMAD.MOV.U32 R72, RZ, RZ, RZ ;  /* 0x000000ffff487224 */ /* 0x000fe400078e00ff */
[----:B------:R-:W-:Y:S02]  /*4e50*/  IMAD.MOV.U32 R78, RZ, RZ, 0x0 ;  /* 0x00000000ff4e7424 */ /* 0x000fe400078e00ff */
[----:B------:R-:W-:Y:S01]  /*4e60*/  IMAD.MOV.U32 R79, RZ, RZ, 0x3fd80000 ;  /* 0x3fd80000ff4f7424 */ /* 0x000fe200078e00ff */
[----:B------:R-:W0:Y:S02]  /*4e70*/  MUFU.RSQ64H R73, R69 ;  /* 0x0000004500497308 */ /* 0x000e240000001c00 */
[----:B0-----:R-:W-:-:S08]  /*4e80*/  DMUL R74, R72, R72 ;  /* 0x00000048484a7228 */ /* 0x001fd00000000000 */
[----:B------:R-:W-:-:S08]  /*4e90*/  DFMA R74, R68, -R74, 1 ;  /* 0x3ff00000444a742b */ /* 0x000fd0000000084a */
[----:B------:R-:W-:Y:S02]  /*4ea0*/  DFMA R78, R74, R78, 0.5 ;  /* 0x3fe000004a4e742b */ /* 0x000fe4000000004e */
[----:B------:R-:W-:-:S08]  /*4eb0*/  DMUL R74, R72, R74 ;  /* 0x0000004a484a7228 */ /* 0x000fd00000000000 */
[----:B------:R-:W-:-:S08]  /*4ec0*/  DFMA R74, R78, R74, R72 ;  /* 0x0000004a4e4a722b */ /* 0x000fd00000000048 */
[----:B------:R-:W-:Y:S02]  /*4ed0*/  DMUL R72, R68, R74 ;  /* 0x0000004a44487228 */ /* 0x000fe40000000000 */
[----:B------:R-:W-:-:S06]  /*4ee0*/  VIADD R75, R75, 0xfff00000 ;  /* 0xfff000004b4b7836 */ /* 0x000fcc0000000000 */
[----:B------:R-:W-:-:S08]  /*4ef0*/  DFMA R78, R72, -R72, R68 ;  /* 0x80000048484e722b */ /* 0x000fd00000000044 */
[----:B------:R-:W-:-:S10]  /*4f00*/  DFMA R68, R74, R78, R72 ;  /* 0x0000004e4a44722b */ /* 0x000fd40000000048 */
[----:B------:R-:W-:Y:S01]  /*4f10*/  VIADD R69, R69, 0xfcb00000 ;  /* 0xfcb0000045457836 */ /* 0x000fe20000000000 */
[----:B------:R-:W-:Y:S06]  /*4f20*/  BRA `(.L_x_71) ;  /* 0x0000000000047947 */ /* 0x000fec0003800000 */
.L_x_72:
[----:B------:R-:W-:-:S11]  /*4f30*/  DADD R68, R80, R80 ;  /* 0x0000000050447229 */ /* 0x000fd60000000050 */
.L_x_71:
[----:B------:R-:W-:Y:S05]  /*4f40*/  BSYNC.RECONVERGENT B4 ;  /* 0x0000000000047941 */ /* 0x000fea0003800200 */
.L_x_69:
[----:B------:R-:W-:-:S04]  /*4f50*/  IMAD.MOV.U32 R71, RZ, RZ, 0x0 ;  /* 0x00000000ff477424 */ /* 0x000fc800078e00ff */
[----:B------:R-:W-:Y:S05]  /*4f60*/  RET.REL.NODEC R70 `(_Z9eriKerneliidddPdS_PA3_dS_S_S_) ;  /* 0xffffffb046247950 */ /* 0x000fea0003c3ffff */
        .type           $_Z9eriKerneliidddPdS_PA3_dS_S_S_$__internal_accurate_pow,@function
        .size           $_Z9eriKerneliidddPdS_PA3_dS_S_S_$__internal_accurate_pow,(.L_x_78 - $_Z9eriKerneliidddPdS_PA3_dS_S_S_$__internal_accurate_pow)
$_Z9eriKerneliidddPdS_PA3_dS_S_S_$__internal_accurate_pow:
[----:B------:R-:W-:Y:S01]  /*4f70*/  ISETP.GT.U32.AND P3, PT, R19, 0xfffff, PT ;  /* 0x000fffff1300780c */ /* 0x000fe20003f64070 */
[----:B------:R-:W-:Y:S01]  /*4f80*/  IMAD.MOV.U32 R18, RZ, RZ, R68 ;  /* 0x000000ffff127224 */ /* 0x000fe200078e0044 */
[----:B------:R-:W-:Y:S01]  /*4f90*/  UMOV UR8, 0x7d2cafe2 ;  /* 0x7d2cafe200087882 */ /* 0x000fe20000000000 */
[----:B------:R-:W-:Y:S01]  /*4fa0*/  UMOV UR9, 0x3eb0f5ff ;  /* 0x3eb0f5ff00097882 */ /* 0x000fe20000000000 */
[----:B------:R-:W-:Y:S01]  /*4fb0*/  UMOV UR10, 0x3b39803f ;  /* 0x3b39803f000a7882 */ /* 0x000fe20000000000 */
[----:B------:R-:W-:-:S08]  /*4fc0*/  UMOV UR11, 0x3c7abc9e ;  /* 0x3c7abc9e000b7882 */ /* 0x000fd00000000000 */
[----:B------:R-:W-:Y:S01]  /*4fd0*/  @!P3 DMUL R70, R18, 1.80143985094819840000e+16 ;  /* 0x435000001246b828 */ /* 0x000fe20000000000 */
[----:B------:R-:W-:-:S09]  /*4fe0*/  SHF.R.U32.HI R18, RZ, 0x14, R19 ;  /* 0x00000014ff127819 */ /* 0x000fd20000011613 */
[----:B------:R-:W-:Y:S01]  /*4ff0*/  @!P3 IMAD.MOV.U32 R19, RZ, RZ, R71 ;  /* 0x000000ffff13b224 */ /* 0x000fe200078e0047 */
[----:B------:R-:W-:Y:S01]  /*5000*/  @!P3 LEA.HI R18, R71, 0xffffffca, RZ, 0xc ;  /* 0xffffffca4712b811 */ /* 0x000fe200078f60ff */
[----:B------:R-:W-:Y:S02]  /*5010*/  @!P3 IMAD.MOV.U32 R68, RZ, RZ, R70 ;  /* 0x000000ffff44b224 */ /* 0x000fe400078e0046 */
[----:B------:R-:W-:Y:S01]  /*5020*/  IMAD.MOV.U32 R70, RZ, RZ, RZ ;  /* 0x000000ffff467224 */ /* 0x000fe200078e00ff */
[----:B------:R-:W-:-:S04]  /*5030*/  LOP3.LUT R19, R19, 0x800fffff, RZ, 0xc0, !PT ;  /* 0x800fffff13137812 */ /* 0x000fc800078ec0ff */
[----:B------:R-:W-:-:S04]  /*5040*/  LOP3.LUT R69, R19, 0x3ff00000, RZ, 0xfc, !PT ;  /* 0x3ff0000013457812 */ /* 0x000fc800078efcff */
[----:B------:R-:W-:-:S13]  /*5050*/  ISETP.GE.U32.AND P3, PT, R69, 0x3ff6a09f, PT ;  /* 0x3ff6a09f4500780c */ /* 0x000fda0003f66070 */
[----:B------:R-:W-:-:S04]  /*5060*/  @P3 VIADD R19, R69, 0xfff00000 ;  /* 0xfff0000045133836 */ /* 0x000fc80000000000 */
[----:B------:R-:W-:Y:S02]  /*5070*/  @P3 IMAD.MOV.U32 R69, RZ, RZ, R19 ;  /* 0x000000ffff453224 */ /* 0x000fe400078e0013 */
[C---:B------:R-:W-:Y:S02]  /*5080*/  VIADD R19, R18.reuse, 0xfffffc01 ;  /* 0xfffffc0112137836 */ /* 0x040fe40000000000 */
[----:B------:R-:W-:Y:S02]  /*5090*/  @P3 VIADD R19, R18, 0xfffffc02 ;  /* 0xfffffc0212133836 */ /* 0x000fe40000000000 */
[C---:B------:R-:W-:Y:S02]  /*50a0*/  DADD R78, R68.reuse, 1 ;  /* 0x3ff00000444e7429 */ /* 0x040fe40000000000 */
[----:B------:R-:W-:Y:S01]  /*50b0*/  DADD R74, R68, -1 ;  /* 0xbff00000444a7429 */ /* 0x000fe20000000000 */
[----:B------:R-:W-:-:S03]  /*50c0*/  IMAD.MOV.U32 R68, RZ, RZ, 0x41ad3b5a ;  /* 0x41ad3b5aff447424 */ /* 0x000fc600078e00ff */
[----:B------:R-:W0:Y:S01]  /*50d0*/  MUFU.RCP64H R71, R79 ;  /* 0x0000004f00477308 */ /* 0x000e220000001800 */
[----:B------:R-:W-:Y:S01]  /*50e0*/  IMAD.MOV.U32 R69, RZ, RZ, 0x3ed0f5d2 ;  /* 0x3ed0f5d2ff457424 */ /* 0x000fe200078e00ff */
[----:B0-----:R-:W-:-:S08]  /*50f0*/  DFMA R72, -R78, R70, 1 ;  /* 0x3ff000004e48742b */ /* 0x001fd00000000146 */
[----:B------:R-:W-:-:S08]  /*5100*/  DFMA R72, R72, R72, R72 ;  /* 0x000000484848722b */ /* 0x000fd00000000048 */
[----:B------:R-:W-:-:S08]  /*5110*/  DFMA R72, R70, R72, R70 ;  /* 0x000000484648722b */ /* 0x000fd00000000046 */
[----:B------:R-:W-:-:S08]  /*5120*/  DMUL R70, R74, R72 ;  /* 0x000000484a467228 */ /* 0x000fd00000000000 */
[----:B------:R-:W-:-:S08]  /*5130*/  DFMA R70, R74, R72, R70 ;  /* 0x000000484a46722b */ /* 0x000fd00000000046 */
[----:B------:R-:W-:-:S08]  /*5140*/  DMUL R92, R70, R70 ;  /* 0x00000046465c7228 */ /* 0x000fd00000000000 */
[----:B------:R-:W-:Y:S01]  /*5150*/  DFMA R68, R92, UR8, R68 ;  /* 0x000000085c447c2b */ /* 0x000fe20008000044 */
[----:B------:R-:W-:Y:S01]  /*5160*/  UMOV UR8, 0x75488a3f ;  /* 0x75488a3f00087882 */ /* 0x000fe20000000000 */
[----:B------:R-:W-:-:S06]  /*5170*/  UMOV UR9, 0x3ef3b20a ;  /* 0x3ef3b20a00097882 */ /* 0x000fcc0000000000 */
[----:B------:R-:W-:Y:S01]  /*5180*/  DFMA R78, R92, R68, UR8 ;  /* 0x000000085c4e7e2b */ /* 0x000fe20008000044 */
[----:B------:R-:W-:Y:S01]  /*5190*/  UMOV UR8, 0xe4faecd5 ;  /* 0xe4faecd500087882 */ /* 0x000fe20000000000 */
[----:B------:R-:W-:Y:S01]  /*51a0*/  UMOV UR9, 0x3f1745cd ;  /* 0x3f1745cd00097882 */ /* 0x000fe20000000000 */
[----:B------:R-:W-:-:S05]  /*51b0*/  DADD R68, R74, -R70 ;  /* 0x000000004a447229 */ /* 0x000fca0000000846 */
[----:B------:R-:W-:Y:S01]  /*51c0*/  DFMA R78, R92, R78, UR8 ;  /* 0x000000085c4e7e2b */ /* 0x000fe2000800004e */
[----:B------:R-:W-:Y:S01]  /*51d0*/  UMOV UR8, 0x258a578b ;  /* 0x258a578b00087882 */ /* 0x000fe20000000000 */
[----:B------:R-:W-:Y:S01]  /*51e0*/  UMOV UR9, 0x3f3c71c7 ;  /* 0x3f3c71c700097882 */ /* 0x000fe20000000000 */
[----:B------:R-:W-:-:S05]  /*51f0*/  DADD R68, R68, R68 ;  /* 0x0000000044447229 */ /* 0x000fca0000000044 */
[----:B------:R-:W-:Y:S01]  /*5200*/  DFMA R78, R92, R78, UR8 ;  /* 0x000000085c4e7e2b */ /* 0x000fe2000800004e */
[----:B------:R-:W-:Y:S01]  /*5210*/  UMOV UR8, 0x9242b910 ;  /* 0x9242b91000087882 */ /* 0x000fe20000000000 */
[----:B------:R-:W-:Y:S01]  /*5220*/  UMOV UR9, 0x3f624924 ;  /* 0x3f62492400097882 */ /* 0x000fe20000000000 */
[----:B------:R-:W-:-:S05]  /*5230*/  DFMA R68, R74, -R70, R68 ;  /* 0x800000464a44722b */ /* 0x000fca0000000044 */
[----:B------:R-:W-:Y:S01]  /*5240*/  DFMA R78, R92, R78, UR8 ;  /* 0x000000085c4e7e2b */ /* 0x000fe2000800004e */
[----:B------:R-:W-:Y:S01]  /*5250*/  UMOV UR8, 0x99999dfb ;  /* 0x99999dfb00087882 */ /* 0x000fe20000000000 */
[----:B------:R-:W-:Y:S01]  /*5260*/  UMOV UR9, 0x3f899999 ;  /* 0x3f89999900097882 */ /* 0x000fe20000000000 */
[----:B------:R-:W-:-:S05]  /*5270*/  DMUL R68, R72, R68 ;  /* 0x0000004448447228 */ /* 0x000fca0000000000 */
[----:B------:R-:W-:Y:S01]  /*5280*/  DFMA R78, R92, R78, UR8 ;  /* 0x000000085c4e7e2b */ /* 0x000fe2000800004e */
[----:B------:R-:W-:Y:S01]  /*5290*/  UMOV UR8, 0x55555555 ;  /* 0x5555555500087882 */ /* 0x000fe20000000000 */
[----:B------:R-:W-:-:S03]  /*52a0*/  UMOV UR9, 0x3fb55555 ;  /* 0x3fb5555500097882 */ /* 0x000fc60000000000 */
[----:B------:R-:W-:Y:S02]  /*52b0*/  VIADD R73, R69, 0x100000 ;  /* 0x0010000045497836 */ /* 0x000fe40000000000 */
[----:B------:R-:W-:Y:S01]  /*52c0*/  IMAD.MOV.U32 R72, RZ, RZ, R68 ;  /* 0x000000ffff487224 */ /* 0x000fe200078e0044 */
[----:B------:R-:W-:-:S08]  /*52d0*/  DFMA R90, R92, R78, UR8 ;  /* 0x000000085c5a7e2b */ /* 0x000fd0000800004e */
[----:B------:R-:W-:Y:S01]  /*52e0*/  DADD R74, -R90, UR8 ;  /* 0x000000085a4a7e29 */ /* 0x000fe20008000100 */
[----:B------:R-:W-:Y:S01]  /*52f0*/  UMOV UR8, 0xb9e7b0 ;  /* 0x00b9e7b000087882 */ /* 0x000fe20000000000 */
[----:B------:R-:W-:-:S06]  /*5300*/  UMOV UR9, 0x3c46a4cb ;  /* 0x3c46a4cb00097882 */ /* 0x000fcc0000000000 */
[----:B------:R-:W-:Y:S02]  /*5310*/  DFMA R74, R92, R78, R74 ;  /* 0x0000004e5c4a722b */ /* 0x000fe4000000004a */
[----:B------:R-:W-:-:S06]  /*5320*/  DMUL R78, R70, R70 ;  /* 0x00000046464e7228 */ /* 0x000fcc0000000000 */
[----:B------:R-:W-:Y:S01]  /*5330*/  DADD R74, R74, -UR8 ;  /* 0x800000084a4a7e29 */ /* 0x000fe20008000000 */
[----:B------:R-:W-:Y:S01]  /*5340*/  UMOV UR8, 0x80000000 ;  /* 0x8000000000087882 */ /* 0x000fe20000000000 */
[----:B------:R-:W-:Y:S01]  /*5350*/  DFMA R92, R70, R70, -R78 ;  /* 0x00000046465c722b */ /* 0x000fe2000000084e */
[----:B------:R-:W-:-:S07]  /*5360*/  UMOV UR9, 0x43300000 ;  /* 0x4330000000097882 */ /* 0x000fce0000000000 */
[C---:B------:R-:W-:Y:S02]  /*5370*/  DFMA R92, R70.reuse, R72, R92 ;  /* 0x00000048465c722b */ /* 0x040fe4000000005c */
[----:B------:R-:W-:-:S08]  /*5380*/  DMUL R72, R70, R78 ;  /* 0x0000004e46487228 */ /* 0x000fd00000000000 */
[----:B------:R-:W-:-:S08]  /*5390*/  DFMA R94, R70, R78, -R72 ;  /* 0x0000004e465e722b */ /* 0x000fd00000000848 */
[----:B------:R-:W-:-:S08]  /*53a0*/  DFMA R94, R68, R78, R94 ;  /* 0x0000004e445e722b */ /* 0x000fd0000000005e */
[----:B------:R-:W-:Y:S02]  /*53b0*/  DFMA R92, R70, R92, R94 ;  /* 0x0000005c465c722b */ /* 0x000fe4000000005e */
[----:B------:R-:W-:-:S08]  /*53c0*/  DADD R94, R90, R74 ;  /* 0x000000005a5e7229 */ /* 0x000fd0000000004a */
[----:B------:R-:W-:Y:S02]  /*53d0*/  DMUL R78, R94, R72 ;  /* 0x000000485e4e7228 */ /* 0x000fe40000000000 */
[----:B------:R-:W-:-:S06]  /*53e0*/  DADD R90, R90, -R94 ;  /* 0x000000005a5a7229 */ /* 0x000fcc000000085e */
[----:B------:R-:W-:Y:S02]  /*53f0*/  DFMA R96, R94, R72, -R78 ;  /* 0x000000485e60722b */ /* 0x000fe4000000084e */
[----:B------:R-:W-:Y:S01]  /*5400*/  DADD R90, R74, R90 ;  /* 0x000000004a5a7229 */ /* 0x000fe2000000005a */
[----:B------:R-:W-:Y:S02]  /*5410*/  IMAD.MOV.U32 R75, RZ, RZ, R17 ;  /* 0x000000ffff4b7224 */ /* 0x000fe400078e0011 */
[----:B------:R-:W-:-:S03]  /*5420*/  IMAD.U32 R74, RZ, RZ, UR4 ;  /* 0x00000004ff4a7e24 */ /* 0x000fc6000f8e00ff */
[----:B------:R-:W-:Y:S01]  /*5430*/  DFMA R92, R94, R92, R96 ;  /* 0x0000005c5e5c722b */ /* 0x000fe20000000060 */
[----:B------:R-:W-:-:S05]  /*5440*/  IMAD.SHL.U32 R17, R75, 0x2, RZ ;  /* 0x000000024b117824 */ /* 0x000fca00078e00ff */
[----:B------:R-:W-:Y:S02]  /*5450*/  ISETP.GT.U32.AND P3, PT, R17, -0x2000001, PT ;  /* 0xfdffffff1100780c */ /* 0x000fe40003f64070 */
[----:B------:R-:W-:Y:S01]  /*5460*/  DFMA R90, R90, R72, R92 ;  /* 0x000000485a5a722b */ /* 0x000fe2000000005c */
[----:B------:R-:W-:-:S04]  /*5470*/  LOP3.LUT R17, R75, 0xff0fffff, RZ, 0xc0, !PT ;  /* 0xff0fffff4b117812 */ /* 0x000fc800078ec0ff */
[----:B------:R-:W-:-:S03]  /*5480*/  SEL R75, R17, R75, P3 ;  /* 0x0000004b114b7207 */ /* 0x000fc60001800000 */
[----:B------:R-:W-:-:S08]  /*5490*/  DADD R72, R78, R90 ;  /* 0x000000004e487229 */ /* 0x000fd0000000005a */
[--C-:B------:R-:W-:Y:S02]  /*54a0*/  DADD R92, R70, R72.reuse ;  /* 0x00000000465c7229 */ /* 0x100fe40000000048 */
[----:B------:R-:W-:-:S06]  /*54b0*/  DADD R78, R78, -R72 ;  /* 0x000000004e4e7229 */ /* 0x000fcc0000000848 */
[----:B------:R-:W-:Y:S02]  /*54c0*/  DADD R70, R70, -R92 ;  /* 0x0000000046467229 */ /* 0x000fe4000000085c */
[----:B------:R-:W-:-:S06]  /*54d0*/  DADD R78, R90, R78 ;  /* 0x000000005a4e7229 */ /* 0x000fcc000000004e */
[----:B------:R-:W-:Y:S01]  /*54e0*/  DADD R70, R72, R70 ;  /* 0x0000000048467229 */ /* 0x000fe20000000046 */
[----:B------:R-:W-:Y:S01]  /*54f0*/  LOP3.LUT R72, R19, 0x80000000, RZ, 0x3c, !PT ;  /* 0x8000000013487812 */ /* 0x000fe200078e3cff */
[----:B------:R-:W-:-:S06]  /*5500*/  IMAD.MOV.U32 R73, RZ, RZ, 0x43300000 ;  /* 0x43300000ff497424 */ /* 0x000fcc00078e00ff */
[----:B------:R-:W-:Y:S02]  /*5510*/  DADD R78, R78, R70 ;  /* 0x000000004e4e7229 */ /* 0x000fe40000000046 */
[----:B------:R-:W-:Y:S01]  /*5520*/  DADD R72, R72, -UR8 ;  /* 0x8000000848487e29 */ /* 0x000fe20008000000 */
[----:B------:R-:W-:Y:S01]  /*5530*/  UMOV UR8, 0xfefa39ef ;  /* 0xfefa39ef00087882 */ /* 0x000fe20000000000 */
[----:B------:R-:W-:-:S04]  /*5540*/  UMOV UR9, 0x3fe62e42 ;  /* 0x3fe62e4200097882 */ /* 0x000fc80000000000 */
[----:B------:R-:W-:-:S08]  /*5550*/  DADD R78, R68, R78 ;  /* 0x00000000444e7229 */ /* 0x000fd0000000004e */
[----:B------:R-:W-:-:S08]  /*5560*/  DADD R68, R92, R78 ;  /* 0x000000005c447229 */ /* 0x000fd0000000004e */
[--C-:B------:R-:W-:Y:S02]  /*5570*/  DFMA R70, R72, UR8, R68.reuse ;  /* 0x0000000848467c2b */ /* 0x100fe40008000044 */
[----:B------:R-:W-:-:S06]  /*5580*/  DADD R92, R92, -R68 ;  /* 0x000000005c5c7229 */ /* 0x000fcc0000000844 */
[----:B------:R-:W-:Y:S02]  /*5590*/  DFMA R18, R72, -UR8, R70 ;  /* 0x8000000848127c2b */ /* 0x000fe40008000046 */
[----:B------:R-:W-:-:S06]  /*55a0*/  DADD R78, R78, R92 ;  /* 0x000000004e4e7229 */ /* 0x000fcc000000005c */
[----:B------:R-:W-:-:S08]  /*55b0*/  DADD R18, -R68, R18 ;  /* 0x0000000044127229 */ /* 0x000fd00000000112 */
[----:B------:R-:W-:-:S08]  /*55c0*/  DADD R18, R78, -R18 ;  /* 0x000000004e127229 */ /* 0x000fd00000000812 */
[----:B------:R-:W-:-:S08]  /*55d0*/  DFMA R72, R72, UR10, R18 ;  /* 0x0000000a48487c2b */ /* 0x000fd00008000012 */
[----:B------:R-:W-:-:S08]  /*55e0*/  DADD R18, R70, R72 ;  /* 0x0000000046127229 */ /* 0x000fd00000000048 */
[----:B------:R-:W-:Y:S02]  /*55f0*/  DADD R70, R70, -R18 ;  /* 0x0000000046467229 */ /* 0x000fe40000000812 */
[----:B------:R-:W-:-:S06]  /*5600*/  DMUL R68, R18, R74 ;  /* 0x0000004a12447228 */ /* 0x000fcc0000000000 */
[----:B------:R-:W-:Y:S02]  /*5610*/  DADD R72, R72, R70 ;  /* 0x0000000048487229 */ /* 0x000fe40000000046 */
[----:B------:R-:W-:-:S08]  /*5620*/  DFMA R18, R18, R74, -R68 ;  /* 0x0000004a1212722b */ /* 0x000fd00000000844 */
[----:B------:R-:W-:Y:S01]  /*5630*/  DFMA R72, R72, R74, R18 ;  /* 0x0000004a4848722b */ /* 0x000fe20000000012 */
[----:B------:R-:W-:Y:S02]  /*5640*/  IMAD.MOV.U32 R18, RZ, RZ, 0x652b82fe ;  /* 0x652b82feff127424 */ /* 0x000fe400078e00ff */
[----:B------:R-:W-:-:S05]  /*5650*/  IMAD.MOV.U32 R19, RZ, RZ, 0x3ff71547 ;  /* 0x3ff71547ff137424 */ /* 0x000fca00078e00ff */
[----:B------:R-:W-:-:S08]  /*5660*/  DADD R74, R68, R72 ;  /* 0x00000000444a7229 */ /* 0x000fd00000000048 */
        /* <DEDUP_REMOVED lines=37> */
[----:B------:R-:W-:Y:S02]  /*58c0*/  DFMA R70, R78, R70, 1 ;  /* 0x3ff000004e46742b */ /* 0x000fe40000000046 */
[----:B------:R-:W-:-:S08]  /*58d0*/  DADD R78, R68, -R74 ;  /* 0x00000000444e7229 */ /* 0x000fd0000000084a */
[----:B------:R-:W-:Y:S01]  /*58e0*/  DADD R72, R72, R78 ;  /* 0x0000000048487229 */ /* 0x000fe2000000004e */
[----:B------:R-:W-:Y:S02]  /*58f0*/  IMAD R69, R18, 0x100000, R71 ;  /* 0x0010000012457824 */ /* 0x000fe400078e0247 */
[----:B------:R-:W-:Y:S01]  /*5900*/  IMAD.MOV.U32 R68, RZ, RZ, R70 ;  /* 0x000000ffff447224 */ /* 0x000fe200078e0046 */
[----:B------:R-:W-:Y:S07]  /*5910*/  @!P3 BRA `(.L_x_73) ;  /* 0x000000000030b947 */ /* 0x000fee0003800000 */
[C---:B------:R-:W-:Y:S02]  /*5920*/  DADD R68, R74.reuse, +INF ;  /* 0x7ff000004a447429 */ /* 0x040fe40000000000 */
[----:B------:R-:W-:-:S08]  /*5930*/  DSETP.GEU.AND P3, PT, R74, RZ, PT ;  /* 0x000000ff4a00722a */ /* 0x000fd00003f6e000 */
[----:B------:R-:W-:Y:S02]  /*5940*/  FSEL R68, R68, RZ, P3 ;  /* 0x000000ff44447208 */ /* 0x000fe40001800000 */
[----:B------:R-:W-:Y:S02]  /*5950*/  FSEL R69, R69, RZ, P3 ;  /* 0x000000ff45457208 */ /* 0x000fe40001800000 */
[----:B------:R-:W-:-:S13]  /*5960*/  FSETP.GEU.AND P3, PT, |R75|, 4.2275390625, PT ;  /* 0x408748004b00780b */ /* 0x000fda0003f6e200 */
[----:B------:R-:W-:-:S04]  /*5970*/  @!P3 LEA.HI R17, R18, R18, RZ, 0x1 ;  /* 0x000000121211b211 */ /* 0x000fc800078f08ff */
[----:B------:R-:W-:-:S05]  /*5980*/  @!P3 SHF.R.S32.HI R17, RZ, 0x1, R17 ;  /* 0x00000001ff11b819 */ /* 0x000fca0000011411 */
[----:B------:R-:W-:Y:S02]  /*5990*/  @!P3 IMAD.IADD R18, R18, 0x1, -R17 ;  /* 0x000000011212b824 */ /* 0x000fe400078e0a11 */
[----:B------:R-:W-:-:S03]  /*59a0*/  @!P3 IMAD R71, R17, 0x100000, R71 ;  /* 0x001000001147b824 */ /* 0x000fc600078e0247 */
[----:B------:R-:W-:Y:S01]  /*59b0*/  @!P3 LEA R19, R18, 0x3ff00000, 0x14 ;  /* 0x3ff000001213b811 */ /* 0x000fe200078ea0ff */
[----:B------:R-:W-:-:S06]  /*59c0*/  @!P3 IMAD.MOV.U32 R18, RZ, RZ, RZ ;  /* 0x000000ffff12b224 */ /* 0x000fcc00078e00ff */
[----:B------:R-:W-:-:S11]  /*59d0*/  @!P3 DMUL R68, R70, R18 ;  /* 0x000000124644b228 */ /* 0x000fd60000000000 */
.L_x_73:
[----:B------:R-:W-:Y:S02]  /*59e0*/  DFMA R72, R72, R68, R68 ;  /* 0x000000444848722b */ /* 0x000fe40000000044 */
[----:B------:R-:W-:-:S08]  /*59f0*/  DSETP.NEU.AND P3, PT, |R68|, +INF , PT ;  /* 0x7ff000004400742a */ /* 0x000fd00003f6d200 */
[----:B------:R-:W-:Y:S01]  /*5a00*/  FSEL R18, R68, R72, !P3 ;  /* 0x0000004844127208 */ /* 0x000fe20005800000 */
[----:B------:R-:W-:Y:S01]  /*5a10*/  IMAD.MOV.U32 R68, RZ, RZ, R0 ;  /* 0x000000ffff447224 */ /* 0x000fe200078e0000 */
[----:B------:R-:W-:Y:S01]  /*5a20*/  FSEL R17, R69, R73, !P3 ;  /* 0x0000004945117208 */ /* 0x000fe20005800000 */
[----:B------:R-:W-:-:S04]  /*5a30*/  IMAD.MOV.U32 R69, RZ, RZ, 0x0 ;  /* 0x00000000ff457424 */ /* 0x000fc800078e00ff */
[----:B------:R-:W-:Y:S05]  /*5a40*/  RET.REL.NODEC R68 `(_Z9eriKerneliidddPdS_PA3_dS_S_S_) ;  /* 0xffffffa4446c7950 */ /* 0x000fea0003c3ffff */
.L_x_74:
[----:B------:R-:W-:-:S00]  /*5a50*/  BRA `(.L_x_74) ;  /* 0xfffffffc00fc7947 */ /* 0x000fc0000383ffff */
[----:B------:R-:W-:-:S00]  /*5a60*/  NOP ;  /* 0x0000000000007918 */ /* 0x000fc00000000000 */
        /* <DEDUP_REMOVED lines=9> */
.L_x_78:


//--------------------- .nv.shared.reserved.0     --------------------------
	.section	.nv.shared.reserved.0,"aw",@nobits
	.weak		__nv_reservedSMEM_offset_0_alias
	.size		__nv_reservedSMEM_offset_0_alias, 0, 64
	.other		__nv_reservedSMEM_offset_0_alias,@"STO_CUDA_RESERVED_SHARED STV_DEFAULT"
__nv_reservedSMEM_offset_0_alias:
	.zero		0
	.zero		64


//--------------------- .nv.global                --------------------------
	.section	.nv.global,"aw",@nobits
	.align	8
.nv.global:
	.type		d_dens,@object
	.size		d_dens,(d_geom - d_dens)
d_dens:
	.zero		8
	.type		d_geom,@object
	.size		d_geom,(d_fock - d_geom)
d_geom:
	.zero		8
	.type		d_fock,@object
	.size		d_fock,(d_schwarz - d_fock)
d_fock:
	.zero		8
	.type		d_schwarz,@object
	.size		d_schwarz,(.L_3 - d_schwarz)
d_schwarz:
	.zero		8
.L_3:


//--------------------- .nv.constant0._Z9eriKerneliidddPdS_PA3_dS_S_S_ --------------------------
	.section	.nv.constant0._Z9eriKerneliidddPdS_PA3_dS_S_S_,"a",@progbits
	.sectionflags	@""
	.align	4
.nv.constant0._Z9eriKerneliidddPdS_PA3_dS_S_S_:
	.zero		976


//--------------------- SYMBOLS --------------------------

	.type		.nv.reservedSmem.offset0,@object
	.size		.nv.reservedSmem.offset0,0x4
